	.target	sm_90a

	.elftype	@"ET_EXEC"


//--------------------- .note.nv.tkinfo           --------------------------
	.section	.note.nv.tkinfo,"",@"SHT_NOTE"
	.sectionflags	@"SHF_NOTE_NV_TKINFO"
	.tkinfo
        /*0018*/ 	.word	0x00000002
        /*0030*/ 	.string	""
        /*0030*/ 	.string	"ptxas"
        /*0030*/ 	.string	"Cuda compilation tools, release 13.0, V13.0.88"
        /*0030*/ 	.string	"Build cuda_13.0.r13.0/compiler.36424714_0"
        /*0030*/ 	.string	"-v  -suppress-debug-info  -lineinfo  -arch sm_90a "



//--------------------- .note.nv.cuinfo           --------------------------
	.section	.note.nv.cuinfo,"",@"SHT_NOTE"
	.sectionflags	@"SHF_NOTE_NV_CUINFO"
        /*0018*/ 	.short	0x0002
        /*001a*/ 	.short	0x005a
        /*001c*/ 	.short	0x0082
	.zero		2


//--------------------- .nv.info                  --------------------------
	.section	.nv.info,"",@"SHT_CUDA_INFO"
	.align	4


	//----- nvinfo : EIATTR_REGCOUNT
	.align		4
        /*0000*/ 	.byte	0x04, 0x2f
        /*0002*/ 	.short	(.L_1 - .L_0)
	.align		4
.L_0:
        /*0004*/ 	.word	index@(gluon_wgmma)
        /*0008*/ 	.word	0x000000ff


	//----- nvinfo : EIATTR_FRAME_SIZE
	.align		4
.L_1:
        /*000c*/ 	.byte	0x04, 0x11
        /*000e*/ 	.short	(.L_3 - .L_2)
	.align		4
.L_2:
        /*0010*/ 	.word	index@(gluon_wgmma)
        /*0014*/ 	.word	0x00000270


	//----- nvinfo : EIATTR_MIN_STACK_SIZE
	.align		4
.L_3:
        /*0018*/ 	.byte	0x04, 0x12
        /*001a*/ 	.short	(.L_5 - .L_4)
	.align		4
.L_4:
        /*001c*/ 	.word	index@(gluon_wgmma)
        /*0020*/ 	.word	0x00000270
.L_5:


//--------------------- .nv.compat                --------------------------
	.section	.nv.compat,"",@"SHT_CUDA_COMPAT_INFO"
	.align	4
        /*0000*/ 	.byte	0x02, 0x09, 0x01, 0x00, 0x02, 0x02, 0x04, 0x00, 0x02, 0x05, 0x05, 0x00, 0x03, 0x07, 0x01, 0x01
        /*0010*/ 	.byte	0x02, 0x03, 0x03, 0x00, 0x02, 0x06, 0x01, 0x00, 0x04, 0x0b, 0x08, 0x00, 0x00, 0x00, 0x00, 0x00
        /*0020*/ 	.byte	0x00, 0x00, 0x00, 0x00


//--------------------- .nv.info.gluon_wgmma      --------------------------
	.section	.nv.info.gluon_wgmma,"",@"SHT_CUDA_INFO"
	.sectionflags	@""
	.align	4


	//----- nvinfo : EIATTR_CUDA_API_VERSION
	.align		4
        /*0000*/ 	.byte	0x04, 0x37
        /*0002*/ 	.short	(.L_7 - .L_6)
.L_6:
        /*0004*/ 	.word	0x00000082


	//----- nvinfo : EIATTR_KPARAM_INFO
	.align		4
.L_7:
        /*0008*/ 	.byte	0x04, 0x17
        /*000a*/ 	.short	(.L_9 - .L_8)
.L_8:
        /*000c*/ 	.word	0x00000000
        /*0010*/ 	.short	0x000a
        /*0012*/ 	.short	0x0048
        /*0014*/ 	.byte	0x00, 0xf4, 0x21, 0x00


	//----- nvinfo : EIATTR_KPARAM_INFO
	.align		4
.L_9:
        /*0018*/ 	.byte	0x04, 0x17
        /*001a*/ 	.short	(.L_11 - .L_10)
.L_10:
        /*001c*/ 	.word	0x00000000
        /*0020*/ 	.short	0x0009
        /*0022*/ 	.short	0x0040
        /*0024*/ 	.byte	0x00, 0xf4, 0x21, 0x00


	//----- nvinfo : EIATTR_KPARAM_INFO
	.align		4
.L_11:
        /*0028*/ 	.byte	0x04, 0x17
        /*002a*/ 	.short	(.L_13 - .L_12)
.L_12:
        /*002c*/ 	.word	0x00000000
        /*0030*/ 	.short	0x0008
        /*0032*/ 	.short	0x0038
        /*0034*/ 	.byte	0x00, 0xf0, 0x21, 0x00


	//----- nvinfo : EIATTR_KPARAM_INFO
	.align		4
.L_13:
        /*0038*/ 	.byte	0x04, 0x17
        /*003a*/ 	.short	(.L_15 - .L_14)
.L_14:
        /*003c*/ 	.word	0x00000000
        /*0040*/ 	.short	0x0007
        /*0042*/ 	.short	0x0030
        /*0044*/ 	.byte	0x00, 0xf0, 0x21, 0x00


	//----- nvinfo : EIATTR_KPARAM_INFO
	.align		4
.L_15:
        /*0048*/ 	.byte	0x04, 0x17
        /*004a*/ 	.short	(.L_17 - .L_16)
.L_16:
        /*004c*/ 	.word	0x00000000
        /*0050*/ 	.short	0x0006
        /*0052*/ 	.short	0x0028
        /*0054*/ 	.byte	0x00, 0xf0, 0x21, 0x00


	//----- nvinfo : EIATTR_KPARAM_INFO
	.align		4
.L_17:
        /*0058*/ 	.byte	0x04, 0x17
        /*005a*/ 	.short	(.L_19 - .L_18)
.L_18:
        /*005c*/ 	.word	0x00000000
        /*0060*/ 	.short	0x0005
        /*0062*/ 	.short	0x0020
        /*0064*/ 	.byte	0x00, 0xf0, 0x11, 0x00


	//----- nvinfo : EIATTR_KPARAM_INFO
	.align		4
.L_19:
        /*0068*/ 	.byte	0x04, 0x17
        /*006a*/ 	.short	(.L_21 - .L_20)
.L_20:
        /*006c*/ 	.word	0x00000000
        /*0070*/ 	.short	0x0004
        /*0072*/ 	.short	0x001c
        /*0074*/ 	.byte	0x00, 0xf0, 0x11, 0x00


	//----- nvinfo : EIATTR_KPARAM_INFO
	.align		4
.L_21:
        /*0078*/ 	.byte	0x04, 0x17
        /*007a*/ 	.short	(.L_23 - .L_22)
.L_22:
        /*007c*/ 	.word	0x00000000
        /*0080*/ 	.short	0x0003
        /*0082*/ 	.short	0x0018
        /*0084*/ 	.byte	0x00, 0xf0, 0x11, 0x00


	//----- nvinfo : EIATTR_KPARAM_INFO
	.align		4
.L_23:
        /*0088*/ 	.byte	0x04, 0x17
        /*008a*/ 	.short	(.L_25 - .L_24)
.L_24:
        /*008c*/ 	.word	0x00000000
        /*0090*/ 	.short	0x0002
        /*0092*/ 	.short	0x0010
        /*0094*/ 	.byte	0x00, 0xf4, 0x21, 0x00


	//----- nvinfo : EIATTR_KPARAM_INFO
	.align		4
.L_25:
        /*0098*/ 	.byte	0x04, 0x17
        /*009a*/ 	.short	(.L_27 - .L_26)
.L_26:
        /*009c*/ 	.word	0x00000000
        /*00a0*/ 	.short	0x0001
        /*00a2*/ 	.short	0x0008
        /*00a4*/ 	.byte	0x00, 0xf4, 0x21, 0x00


	//----- nvinfo : EIATTR_KPARAM_INFO
	.align		4
.L_27:
        /*00a8*/ 	.byte	0x04, 0x17
        /*00aa*/ 	.short	(.L_29 - .L_28)
.L_28:
        /*00ac*/ 	.word	0x00000000
        /*00b0*/ 	.short	0x0000
        /*00b2*/ 	.short	0x0000
        /*00b4*/ 	.byte	0x00, 0xf4, 0x21, 0x00


	//----- nvinfo : EIATTR_SPARSE_MMA_MASK
	.align		4
.L_29:
        /*00b8*/ 	.byte	0x03, 0x50
        /*00ba*/ 	.short	0x0000


	//----- nvinfo : EIATTR_MAXREG_COUNT
	.align		4
        /*00bc*/ 	.byte	0x03, 0x1b
        /*00be*/ 	.short	0x00ff


	//----- nvinfo : EIATTR_NUM_BARRIERS
	.align		4
        /*00c0*/ 	.byte	0x02, 0x4c
        /*00c2*/ 	.byte	0x01
	.zero		1


	//----- nvinfo : EIATTR_ANNOTATIONS
	.align		4
        /*00c4*/ 	.byte	0x04, 0x55
        /*00c6*/ 	.short	(.L_31 - .L_30)


	//   ....[0]....
.L_30:
        /*00c8*/ 	.word	0x00000001
        /*00cc*/ 	.byte	0x70, 0x11, 0x00, 0x00, 0x01, 0x00, 0x00, 0x00, 0xc0, 0x12, 0x00, 0x00, 0x01, 0x00, 0x00, 0x00
        /* <DEDUP_REMOVED lines=272> */
        /*11dc*/ 	.byte	0xd0, 0x47, 0x00, 0x00, 0x01, 0x00, 0x00, 0x00, 0xe0, 0x47, 0x00, 0x00


	//----- nvinfo : EIATTR_MERCURY_ISA_VERSION
	.align		4
.L_31:
        /*11e8*/ 	.byte	0x03, 0x5f
        /*11ea*/ 	.short	0x0101


	//----- nvinfo : EIATTR_INT_WARP_WIDE_INSTR_OFFSETS
	.align		4
        /*11ec*/ 	.byte	0x04, 0x31
        /*11ee*/ 	.short	(.L_33 - .L_32)


	//   ....[0]....
.L_32:
        /*11f0*/ 	.word	0x000012f0


	//   ....[1]....
        /*11f4*/ 	.word	0x00001310


	//   ....[2]....
        /*11f8*/ 	.word	0x000013d0


	//   ....[3]....
        /*11fc*/ 	.word	0x00002cd0


	//   ....[4]....
        /*1200*/ 	.word	0x00002ce0


	//   ....[5]....
        /*1204*/ 	.word	0x00002d80


	//   ....[6]....
        /*1208*/ 	.word	0x00002d90


	//----- nvinfo : EIATTR_COOP_GROUP_MASK_REGIDS
	.align		4
.L_33:
        /*120c*/ 	.byte	0x04, 0x29
        /*120e*/ 	.short	(.L_35 - .L_34)


	//   ....[0]....
.L_34:
        /*1210*/ 	.word	0xffffffff


	//   ....[1]....
        /*1214*/ 	.word	0xffffffff


	//   ....[2]....
        /*1218*/ 	.word	0xffffffff


	//----- nvinfo : EIATTR_COOP_GROUP_INSTR_OFFSETS
	.align		4
.L_35:
        /*121c*/ 	.byte	0x04, 0x28
        /*121e*/ 	.short	(.L_37 - .L_36)


	//   ....[0]....
.L_36:
        /*1220*/ 	.word	0x00000170


	//   ....[1]....
        /*1224*/ 	.word	0x00000710


	//   ....[2]....
        /*1228*/ 	.word	0x00000d00


	//----- nvinfo : EIATTR_MBARRIER_INSTR_OFFSETS
	.align		4
.L_37:
        /*122c*/ 	.byte	0x04, 0x39
        /*122e*/ 	.short	(.L_39 - .L_38)


	//   ....[0]....
.L_38:
        /*1230*/ 	.word	0x00001e00
        /*1234*/ 	.word	0x000000ff
        /*1238*/ 	.word	0x00030000
        /*123c*/ 	.short	0x0100
        /*123e*/ 	.byte	0x38
	.zero		1


	//   ....[1]....
        /*1240*/ 	.word	0x00001fb0
        /*1244*/ 	.word	0x000000ff
        /*1248*/ 	.word	0x00030008
        /*124c*/ 	.short	0x0100
        /*124e*/ 	.byte	0x38
	.zero		1


	//   ....[2]....
        /*1250*/ 	.word	0x00002e40
        /*1254*/ 	.word	0x000000ff
        /*1258*/ 	.word	0x00030000
        /*125c*/ 	.short	0x010a
        /*125e*/ 	.byte	0x16
	.zero		1


	//   ....[3]....
        /*1260*/ 	.word	0x00003f10
        /*1264*/ 	.word	0x000000ff
        /*1268*/ 	.word	0x00030000
        /*126c*/ 	.short	0x0108
        /*126e*/ 	.byte	0x38
	.zero		1


	//   ....[4]....
        /*1270*/ 	.word	0x00003fc0
        /*1274*/ 	.word	0x000000ff
        /*1278*/ 	.word	0x00030008
        /*127c*/ 	.short	0x0108
        /*127e*/ 	.byte	0x38
	.zero		1


	//   ....[5]....
        /*1280*/ 	.word	0x00005330
        /*1284*/ 	.word	0x000000ff
        /*1288*/ 	.word	0x00030000
        /*128c*/ 	.short	0x010a
        /*128e*/ 	.byte	0x16
	.zero		1


	//----- nvinfo : EIATTR_NUM_MBARRIERS
	.align		4
.L_39:
        /*1290*/ 	.byte	0x03, 0x38
        /*1292*/ 	.short	0x0002


	//----- nvinfo : EIATTR_EXIT_INSTR_OFFSETS
	.align		4
        /*1294*/ 	.byte	0x04, 0x1c
        /*1296*/ 	.short	(.L_41 - .L_40)


	//   ....[0]....
.L_40:
        /*1298*/ 	.word	0x00005320


	//----- nvinfo : EIATTR_REQNTID
	.align		4
.L_41:
        /*129c*/ 	.byte	0x04, 0x10
        /*129e*/ 	.short	(.L_43 - .L_42)
.L_42:
        /*12a0*/ 	.word	0x00000080
        /*12a4*/ 	.word	0x00000001
        /*12a8*/ 	.word	0x00000001


	//----- nvinfo : EIATTR_CRS_STACK_SIZE
	.align		4
.L_43:
        /*12ac*/ 	.byte	0x04, 0x1e
        /*12ae*/ 	.short	(.L_45 - .L_44)
.L_44:
        /*12b0*/ 	.word	0x00000000


	//----- nvinfo : EIATTR_CBANK_PARAM_SIZE
	.align		4
.L_45:
        /*12b4*/ 	.byte	0x03, 0x19
        /*12b6*/ 	.short	0x0050


	//----- nvinfo : EIATTR_PARAM_CBANK
	.align		4
        /*12b8*/ 	.byte	0x04, 0x0a
        /*12ba*/ 	.short	(.L_47 - .L_46)
	.align		4
.L_46:
        /*12bc*/ 	.word	index@(.nv.constant0.gluon_wgmma)
        /*12c0*/ 	.short	0x0210
        /*12c2*/ 	.short	0x0050


	//----- nvinfo : EIATTR_SW_WAR
	.align		4
.L_47:
        /*12c4*/ 	.byte	0x04, 0x36
        /*12c6*/ 	.short	(.L_49 - .L_48)
.L_48:
        /*12c8*/ 	.word	0x00000008
.L_49:


//--------------------- .nv.callgraph             --------------------------
	.section	.nv.callgraph,"",@"SHT_CUDA_CALLGRAPH"
	.align	4
	.sectionentsize	8
	.align		4
        /*0000*/ 	.word	0x00000000
	.align		4
        /*0004*/ 	.word	0xffffffff
	.align		4
        /*0008*/ 	.word	0x00000000
	.align		4
        /*000c*/ 	.word	0xfffffffe
	.align		4
        /*0010*/ 	.word	0x00000000
	.align		4
        /*0014*/ 	.word	0xfffffffd
	.align		4
        /*0018*/ 	.word	0x00000000
	.align		4
        /*001c*/ 	.word	0xfffffffc


//--------------------- .text.gluon_wgmma         --------------------------
	.section	.text.gluon_wgmma,"ax",@progbits
	.align	128
        .global         gluon_wgmma
        .type           gluon_wgmma,@function
        .size           gluon_wgmma,(.L_x_52 - gluon_wgmma)
        .other          gluon_wgmma,@"STO_CUDA_ENTRY STV_DEFAULT"
gluon_wgmma:
.text.gluon_wgmma:
[----:B------:R-:W1:Y:S01]  /*0000*/  LDC R1, c[0x0][0x28] ;  /* 0x00000a00ff017b82 */ /* 0x000e620000000800 */
[----:B------:R-:W2:Y:S07]  /*0010*/  S2R R3, SR_TID.X ;  /* 0x0000000000037919 */ /* 0x000eae0000002100 */
[----:B------:R-:W3:Y:S01]  /*0020*/  S2UR UR4, SR_CgaCtaId ;  /* 0x00000000000479c3 */ /* 0x000ee20000008800 */
[----:B------:R-:W-:Y:S01]  /*0030*/  UMOV UR56, 0x400 ;  /* 0x0000040000387882 */ /* 0x000fe20000000000 */
[----:B------:R-:W-:Y:S01]  /*0040*/  ULDC UR6, c[0x0][0xc] ;  /* 0x0000030000067ab9 */ /* 0x000fe20000000800 */
[----:B------:R-:W-:Y:S01]  /*0050*/  ULDC.64 UR48, c[0x0][0x250] ;  /* 0x0000940000307ab9 */ /* 0x000fe20000000a00 */
[----:B------:R-:W-:Y:S01]  /*0060*/  UMOV UR55, URZ ;  /* 0x0000003f00377c82 */ /* 0x000fe20008000000 */
[----:B------:R-:W-:Y:S01]  /*0070*/  BSSY B0, `(.L_x_0) ;  /* 0x000001f000007945 */ /* 0x000fe20003800000 */
[----:B-1----:R-:W-:-:S02]  /*0080*/  VIADD R1, R1, 0xfffffd90 ;  /* 0xfffffd9001017836 */ /* 0x002fc40000000000 */
[----:B------:R-:W1:Y:S08]  /*0090*/  LDC R6, c[0x0][0x228] ;  /* 0x00008a00ff067b82 */ /* 0x000e700000000800 */
[----:B------:R-:W4:Y:S08]  /*00a0*/  LDC R13, c[0x0][0x230] ;  /* 0x00008c00ff0d7b82 */ /* 0x000f300000000800 */
[----:B------:R-:W-:Y:S01]  /*00b0*/  S2UR UR50, SR_CTAID.Y ;  /* 0x00000000003279c3 */ /* 0x000fe20000002600 */
[----:B---3--:R-:W-:-:S03]  /*00c0*/  ULEA UR56, UR4, UR56, 0x18 ;  /* 0x0000003804387291 */ /* 0x008fc6000f8ec03f */
[----:B------:R-:W-:Y:S01]  /*00d0*/  ULDC UR4, c[0x0][0x10] ;  /* 0x0000040000047ab9 */ /* 0x000fe20000000800 */
[----:B--2---:R-:W-:-:S03]  /*00e0*/  LOP3.LUT R2, R3, 0x7f, RZ, 0xc0, !PT ;  /* 0x0000007f03027812 */ /* 0x004fc600078ec0ff */
[----:B------:R-:W2:Y:S01]  /*00f0*/  S2UR UR5, SR_CTAID.Z ;  /* 0x00000000000579c3 */ /* 0x000ea20000002700 */
[----:B-1----:R-:W-:Y:S01]  /*0100*/  VIADD R6, R6, 0xffffffff ;  /* 0xffffffff06067836 */ /* 0x002fe20000000000 */
[C---:B------:R-:W-:Y:S02]  /*0110*/  ISETP.GE.U32.AND P0, PT, R2.reuse, 0x20, PT ;  /* 0x000000200200780c */ /* 0x040fe40003f06070 */
[C---:B------:R-:W-:Y:S02]  /*0120*/  ISETP.NE.U32.AND P2, PT, R2.reuse, RZ, PT ;  /* 0x000000ff0200720c */ /* 0x040fe40003f45070 */
[----:B------:R-:W-:Y:S02]  /*0130*/  LEA R12, R2, UR56, 0x2 ;  /* 0x00000038020c7c11 */ /* 0x000fe4000f8e10ff */
[----:B------:R-:W1:Y:S01]  /*0140*/  S2UR UR51, SR_CTAID.X ;  /* 0x00000000003379c3 */ /* 0x000e620000002500 */
[----:B----4-:R-:W-:-:S06]  /*0150*/  VIADD R9, R13, 0xffffffff ;  /* 0xffffffff0d097836 */ /* 0x010fcc0000000000 */
[----:B------:R3:W-:Y:S01]  /*0160*/  @!P0 STS [R12], RZ ;  /* 0x000000ff0c008388 */ /* 0x0007e20000000800 */
[----:B------:R-:W-:-:S03]  /*0170*/  NOP ;  /* 0x0000000000007918 */ /* 0x000fc60000000000 */
[----:B------:R3:W-:Y:S01]  /*0180*/  @!P2 STS [UR56+0x24], R6 ;  /* 0x00002406ff00a988 */ /* 0x0007e20008000838 */
[----:B--2---:R-:W-:-:S03]  /*0190*/  UIMAD UR4, UR5, UR4, UR50 ;  /* 0x00000004050472a4 */ /* 0x004fc6000f8e0232 */
[----:B------:R3:W-:Y:S01]  /*01a0*/  @!P2 STS [UR56+0x20], R9 ;  /* 0x00002009ff00a988 */ /* 0x0007e20008000838 */
[----:B-1----:R-:W-:-:S04]  /*01b0*/  UIMAD UR4, UR4, UR6, UR51 ;  /* 0x00000006040472a4 */ /* 0x002fc8000f8e0233 */
[----:B------:R-:W-:-:S04]  /*01c0*/  UIMAD UR8, UR4, 0x180, URZ ;  /* 0x00000180040878a4 */ /* 0x000fc8000f8e023f */
[----:B------:R-:W-:-:S04]  /*01d0*/  UIADD3 UR4, UP0, UR8, UR48, URZ ;  /* 0x0000003008047290 */ /* 0x000fc8000ff1e03f */
[----:B------:R-:W-:Y:S01]  /*01e0*/  ULEA.HI.X.SX32 UR5, UR8, UR49, 0x1, UP0 ;  /* 0x0000003108057291 */ /* 0x000fe200080f0e3f */
[----:B---3--:R-:W-:Y:S11]  /*01f0*/  @P2 BRA `(.L_x_1) ;  /* 0x0000000000182947 */ /* 0x008ff60003800000 */
[----:B------:R-:W1:Y:S01]  /*0200*/  LDS R0, [UR56+0x8] ;  /* 0x00000838ff007984 */ /* 0x000e620008000800 */
[----:B------:R-:W2:Y:S01]  /*0210*/  LDC.64 R10, c[0x0][0x210] ;  /* 0x00008400ff0a7b82 */ /* 0x000ea20000000a00 */
[----:B------:R-:W-:Y:S02]  /*0220*/  IMAD.MOV.U32 R5, RZ, RZ, 0x70 ;  /* 0x00000070ff057424 */ /* 0x000fe400078e00ff */
[----:B--2---:R2:W-:Y:S03]  /*0230*/  STS.64 [UR56], R10 ;  /* 0x0000000aff007988 */ /* 0x0045e60008000a38 */
[----:B-1----:R-:W-:-:S05]  /*0240*/  LOP3.LUT R0, R0, 0x10, R5, 0xd8, !PT ;  /* 0x0000001000007812 */ /* 0x002fca00078ed805 */
[----:B------:R2:W-:Y:S02]  /*0250*/  STS [UR56+0x8], R0 ;  /* 0x00000800ff007988 */ /* 0x0005e40008000838 */
.L_x_1:
[----:B------:R-:W-:Y:S05]  /*0260*/  BSYNC B0 ;  /* 0x0000000000007941 */ /* 0x000fea0003800000 */
.L_x_0:
[----:B------:R-:W-:Y:S04]  /*0270*/  BSSY B0, `(.L_x_2) ;  /* 0x000000a000007945 */ /* 0x000fe80003800000 */
[----:B------:R-:W-:Y:S05]  /*0280*/  @P2 BRA `(.L_x_3) ;  /* 0x0000000000202947 */ /* 0x000fea0003800000 */
[----:B--2---:R-:W1:Y:S01]  /*0290*/  LDS R0, [UR56+0x34] ;  /* 0x00003438ff007984 */ /* 0x004e620008000800 */
[----:B------:R-:W-:Y:S02]  /*02a0*/  IMAD.MOV.U32 R5, RZ, RZ, 0x3f000000 ;  /* 0x3f000000ff057424 */ /* 0x000fe400078e00ff */
[----:B------:R-:W-:Y:S01]  /*02b0*/  @!P2 IMAD.MOV.U32 R4, RZ, RZ, 0x7f ;  /* 0x0000007fff04a424 */ /* 0x000fe200078e00ff */
[----:B------:R-:W2:Y:S02]  /*02c0*/  @!P2 LDS R7, [UR56+0x38] ;  /* 0x00003838ff07a984 */ /* 0x000ea40008000800 */
[----:B-1----:R-:W-:Y:S02]  /*02d0*/  LOP3.LUT R0, R0, 0xff000000, R5, 0xb8, !PT ;  /* 0xff00000000007812 */ /* 0x002fe400078eb805 */
[----:B--2---:R-:W-:-:S03]  /*02e0*/  @!P2 LOP3.LUT R4, R7, 0xff, R4, 0xb8, !PT ;  /* 0x000000ff0704a812 */ /* 0x004fc600078eb804 */
[----:B------:R1:W-:Y:S04]  /*02f0*/  STS [UR56+0x34], R0 ;  /* 0x00003400ff007988 */ /* 0x0003e80008000838 */
[----:B------:R1:W-:Y:S02]  /*0300*/  @!P2 STS [UR56+0x38], R4 ;  /* 0x00003804ff00a988 */ /* 0x0003e40008000838 */
.L_x_3:
[----:B------:R-:W-:Y:S05]  /*0310*/  BSYNC B0 ;  /* 0x0000000000007941 */ /* 0x000fea0003800000 */
.L_x_2:
[----:B------:R-:W-:Y:S04]  /*0320*/  BSSY B0, `(.L_x_4) ;  /* 0x000000e000007945 */ /* 0x000fe80003800000 */
[----:B------:R-:W-:Y:S05]  /*0330*/  @P2 BRA `(.L_x_5) ;  /* 0x0000000000302947 */ /* 0x000fea0003800000 */
[----:B-1----:R-:W1:Y:S01]  /*0340*/  LDS R4, [UR56+0x34] ;  /* 0x00003438ff047984 */ /* 0x002e620008000800 */
[----:B--2---:R-:W2:Y:S03]  /*0350*/  LDC.64 R10, c[0x0][0x238] ;  /* 0x00008e00ff0a7b82 */ /* 0x004ea60000000a00 */
[----:B------:R-:W3:Y:S01]  /*0360*/  LDS R0, [UR56+0x1c] ;  /* 0x00001c38ff007984 */ /* 0x000ee20008000800 */
[C---:B--2---:R-:W-:Y:S01]  /*0370*/  SHF.L.U64.HI R8, R10.reuse, 0x1, R11 ;  /* 0x000000010a087819 */ /* 0x044fe2000001020b */
[----:B------:R-:W-:-:S03]  /*0380*/  IMAD.SHL.U32 R5, R10, 0x2, RZ ;  /* 0x000000020a057824 */ /* 0x000fc600078e00ff */
[--C-:B------:R-:W-:Y:S02]  /*0390*/  SHF.R.U32.HI R7, RZ, 0x4, R8.reuse ;  /* 0x00000004ff077819 */ /* 0x100fe40000011608 */
[----:B------:R-:W-:-:S05]  /*03a0*/  SHF.R.U64 R5, R5, 0x4, R8 ;  /* 0x0000000405057819 */ /* 0x000fca0000001208 */
[----:B------:R4:W-:Y:S01]  /*03b0*/  STS [UR56+0xc], R5 ;  /* 0x00000c05ff007988 */ /* 0x0009e20008000838 */
[----:B-1----:R-:W-:Y:S02]  /*03c0*/  LOP3.LUT R4, R4, 0x7, RZ, 0xb8, !PT ;  /* 0x0000000704047812 */ /* 0x002fe400078eb8ff */
[----:B---3--:R-:W-:-:S03]  /*03d0*/  LOP3.LUT R0, R0, 0xf, R7, 0xb8, !PT ;  /* 0x0000000f00007812 */ /* 0x008fc600078eb807 */
[----:B------:R4:W-:Y:S04]  /*03e0*/  STS [UR56+0x34], R4 ;  /* 0x00003404ff007988 */ /* 0x0009e80008000838 */
[----:B------:R4:W-:Y:S02]  /*03f0*/  STS [UR56+0x1c], R0 ;  /* 0x00001c00ff007988 */ /* 0x0009e40008000838 */
.L_x_5:
[----:B------:R-:W-:Y:S05]  /*0400*/  BSYNC B0 ;  /* 0x0000000000007941 */ /* 0x000fea0003800000 */
.L_x_4:
[----:B------:R-:W-:Y:S04]  /*0410*/  BSSY B1, `(.L_x_6) ;  /* 0x000001a000017945 */ /* 0x000fe80003800000 */
[----:B------:R-:W-:Y:S04]  /*0420*/  BSSY B0, `(.L_x_7) ;  /* 0x0000015000007945 */ /* 0x000fe80003800000 */
[----:B------:R-:W-:Y:S05]  /*0430*/  @P2 BRA `(.L_x_8) ;  /* 0x0000000000202947 */ /* 0x000fea0003800000 */
[----:B-12-4-:R-:W1:Y:S02]  /*0440*/  LDS R0, [UR56+0x34] ;  /* 0x00003438ff007984 */ /* 0x016e640008000800 */
[----:B-1----:R-:W-:-:S05]  /*0450*/  LOP3.LUT R0, R0, 0x38, RZ, 0xb8, !PT ;  /* 0x0000003800007812 */ /* 0x002fca00078eb8ff */
[----:B------:R1:W-:Y:S01]  /*0460*/  STS [UR56+0x34], R0 ;  /* 0x00003400ff007988 */ /* 0x0003e20008000838 */
[----:B------:R-:W-:Y:S05]  /*0470*/  @P2 BRA `(.L_x_9) ;  /* 0x0000000000202947 */ /* 0x000fea0003800000 */
[----:B-1----:R-:W1:Y:S01]  /*0480*/  LDS R0, [UR56+0x8] ;  /* 0x00000838ff007984 */ /* 0x002e620008000800 */
[----:B------:R-:W-:-:S05]  /*0490*/  IMAD.MOV.U32 R5, RZ, RZ, 0x780 ;  /* 0x00000780ff057424 */ /* 0x000fca00078e00ff */
[----:B-1----:R-:W-:-:S05]  /*04a0*/  LOP3.LUT R0, R0, 0x500, R5, 0xd8, !PT ;  /* 0x0000050000007812 */ /* 0x002fca00078ed805 */
[----:B------:R3:W-:Y:S02]  /*04b0*/  STS [UR56+0x8], R0 ;  /* 0x00000800ff007988 */ /* 0x0007e40008000838 */
.L_x_8:
[----:B------:R-:W-:Y:S05]  /*04c0*/  @P2 BRA `(.L_x_10) ;  /* 0x0000000000282947 */ /* 0x000fea0003800000 */
[----:B-1234-:R-:W1:Y:S02]  /*04d0*/  LDS R0, [UR56+0x8] ;  /* 0x00000838ff007984 */ /* 0x01ee640008000800 */
[----:B-1----:R-:W-:-:S05]  /*04e0*/  LOP3.LUT R0, R0, 0x1800, RZ, 0xb8, !PT ;  /* 0x0000180000007812 */ /* 0x002fca00078eb8ff */
[----:B------:R2:W-:Y:S02]  /*04f0*/  STS [UR56+0x8], R0 ;  /* 0x00000800ff007988 */ /* 0x0005e40008000838 */
.L_x_9:
[----:B------:R-:W-:Y:S05]  /*0500*/  @P2 BREAK B0 ;  /* 0x0000000000002942 */ /* 0x000fea0003800000 */
[----:B------:R-:W-:Y:S05]  /*0510*/  @P2 BRA `(.L_x_11) ;  /* 0x0000000000242947 */ /* 0x000fea0003800000 */
[----:B------:R-:W3:Y:S01]  /*0520*/  LDS R5, [UR56+0x8] ;  /* 0x00000838ff057984 */ /* 0x000ee20008000800 */
[----:B-12---:R-:W-:-:S05]  /*0530*/  IMAD.MOV.U32 R0, RZ, RZ, 0x6000 ;  /* 0x00006000ff007424 */ /* 0x006fca00078e00ff */
[----:B---3--:R-:W-:-:S04]  /*0540*/  LOP3.LUT R0, R5, 0x6000, R0, 0xd8, !PT ;  /* 0x0000600005007812 */ /* 0x008fc800078ed800 */
[----:B------:R-:W-:-:S05]  /*0550*/  LOP3.LUT R0, R0, 0x400000, RZ, 0xb8, !PT ;  /* 0x0040000000007812 */ /* 0x000fca00078eb8ff */
[----:B------:R1:W-:Y:S02]  /*0560*/  STS [UR56+0x8], R0 ;  /* 0x00000800ff007988 */ /* 0x0003e40008000838 */
.L_x_10:
[----:B------:R-:W-:Y:S05]  /*0570*/  BSYNC B0 ;  /* 0x0000000000007941 */ /* 0x000fea0003800000 */
.L_x_7:
[----:B-1234-:R-:W1:Y:S02]  /*0580*/  @!P2 LDS R0, [UR56+0x8] ;  /* 0x00000838ff00a984 */ /* 0x01ee640008000800 */
[----:B-1----:R-:W-:-:S05]  /*0590*/  @!P2 LOP3.LUT R0, R0, 0x8000, RZ, 0xb8, !PT ;  /* 0x000080000000a812 */ /* 0x002fca00078eb8ff */
[----:B------:R3:W-:Y:S02]  /*05a0*/  @!P2 STS [UR56+0x8], R0 ;  /* 0x00000800ff00a988 */ /* 0x0007e40008000838 */
.L_x_11:
[----:B------:R-:W-:Y:S05]  /*05b0*/  BSYNC B1 ;  /* 0x0000000000017941 */ /* 0x000fea0003800000 */
.L_x_6:
[----:B------:R-:W-:Y:S05]  /*05c0*/  WARPSYNC.ALL ;  /* 0x0000000000007948 */ /* 0x000fea0003800000 */
[----:B------:R-:W-:Y:S05]  /*05d0*/  @P0 BRA `(.L_x_12) ;  /* 0x0000000000280947 */ /* 0x000fea0003800000 */
[----:B-123--:R-:W1:Y:S01]  /*05e0*/  S2R R0, SR_LANEID ;  /* 0x0000000000007919 */ /* 0x00ee620000000000 */
[----:B------:R-:W-:Y:S05]  /*05f0*/  WARPSYNC.ALL ;  /* 0x0000000000007948 */ /* 0x000fea0003800000 */
[----:B-1----:R-:W-:-:S05]  /*0600*/  IMAD.SHL.U32 R0, R0, 0x4, RZ ;  /* 0x0000000400007824 */ /* 0x002fca00078e00ff */
[----:B------:R-:W1:Y:S01]  /*0610*/  LDS R7, [R0+UR56] ;  /* 0x0000003800077984 */ /* 0x000e620008000800 */
[----:B------:R-:W-:-:S05]  /*0620*/  IADD3 R4, P1, R0, UR4, RZ ;  /* 0x0000000400047c10 */ /* 0x000fca000ff3e0ff */
[----:B------:R-:W-:-:S05]  /*0630*/  IMAD.X R5, RZ, RZ, UR5, P1 ;  /* 0x00000005ff057e24 */ /* 0x000fca00088e06ff */
[----:B-1----:R4:W5:Y:S01]  /*0640*/  ATOMG.E.EXCH.STRONG.GPU PT, RZ, [R4], R7 ;  /* 0x0000000704ff73a8 */ /* 0x00296200041ee100 */
[----:B------:R-:W-:-:S04]  /*0650*/  DEPBAR {5,4,3,2,1,0} ;  /* 0x0000003f0000791a */ /* 0x000fc80000000000 */
[----:B------:R4:W-:Y:S01]  /*0660*/  UTMACCTL.IV [UR4] ;  /* 0x00000000040079b9 */ /* 0x0009e20008000000 */
[----:B------:R-:W-:Y:S01]  /*0670*/  NOP ;  /* 0x0000000000007918 */ /* 0x000fe20000000000 */
.L_x_12:
[----:B------:R-:W-:Y:S05]  /*0680*/  @P0 BRA `(.L_x_13) ;  /* 0x00000000000c0947 */ /* 0x000fea0003800000 */
[----:B------:R0:W-:Y:S01]  /*0690*/  UTMACMDFLUSH ;  /* 0x00000000000079b7 */ /* 0x0001e20000000000 */
[----:B------:R-:W-:Y:S05]  /*06a0*/  @P0 BRA `(.L_x_13) ;  /* 0x0000000000040947 */ /* 0x000fea0003800000 */
[----:B------:R-:W-:-:S04]  /*06b0*/  DEPBAR.LE SB0, 0x0 ;  /* 0x000080000000791a */ /* 0x000fc80000000000 */
.L_x_13:
[----:B------:R-:W-:Y:S05]  /*06c0*/  WARPSYNC.ALL ;  /* 0x0000000000007948 */ /* 0x000fea0003800000 */
[----:B-----5:R-:W-:Y:S06]  /*06d0*/  BAR.SYNC.DEFER_BLOCKING 0x0 ;  /* 0x0000000000007b1d */ /* 0x020fec0000010000 */
[----:B------:R-:W-:Y:S02]  /*06e0*/  BSSY B1, `(.L_x_14) ;  /* 0x000000b000017945 */ /* 0x000fe40003800000 */
[----:B------:R-:W-:Y:S06]  /*06f0*/  BAR.SYNC.DEFER_BLOCKING 0x0 ;  /* 0x0000000000007b1d */ /* 0x000fec0000010000 */
[----:B------:R1:W-:Y:S01]  /*0700*/  @!P0 STS [R12], RZ ;  /* 0x000000ff0c008388 */ /* 0x0003e20000000800 */
[----:B------:R-:W-:Y:S01]  /*0710*/  NOP ;  /* 0x0000000000007918 */ /* 0x000fe20000000000 */
[----:B------:R-:W-:Y:S05]  /*0720*/  @P2 BRA `(.L_x_15) ;  /* 0x0000000000182947 */ /* 0x000fea0003800000 */
[----:B-123--:R-:W1:Y:S01]  /*0730*/  LDS R0, [UR56+0x8] ;  /* 0x00000838ff007984 */ /* 0x00ee620008000800 */
[----:B------:R-:W2:Y:S01]  /*0740*/  LDC.64 R10, c[0x0][0x218] ;  /* 0x00008600ff0a7b82 */ /* 0x000ea20000000a00 */
[----:B----4-:R-:W-:Y:S02]  /*0750*/  IMAD.MOV.U32 R5, RZ, RZ, 0x70 ;  /* 0x00000070ff057424 */ /* 0x010fe400078e00ff */
[----:B--2---:R2:W-:Y:S03]  /*0760*/  STS.64 [UR56], R10 ;  /* 0x0000000aff007988 */ /* 0x0045e60008000a38 */
[----:B-1----:R-:W-:-:S05]  /*0770*/  LOP3.LUT R0, R0, 0x10, R5, 0xd8, !PT ;  /* 0x0000001000007812 */ /* 0x002fca00078ed805 */
[----:B------:R2:W-:Y:S02]  /*0780*/  STS [UR56+0x8], R0 ;  /* 0x00000800ff007988 */ /* 0x0005e40008000838 */
.L_x_15:
[----:B----4-:R-:W-:Y:S05]  /*0790*/  BSYNC B1 ;  /* 0x0000000000017941 */ /* 0x010fea0003800000 */
.L_x_14:
[----:B------:R-:W-:Y:S04]  /*07a0*/  BSSY B2, `(.L_x_16) ;  /* 0x000000f000027945 */ /* 0x000fe80003800000 */
[----:B------:R-:W-:Y:S04]  /*07b0*/  BSSY B1, `(.L_x_17) ;  /* 0x000000c000017945 */ /* 0x000fe80003800000 */
[----:B------:R-:W-:Y:S05]  /*07c0*/  @P2 BRA `(.L_x_18) ;  /* 0x0000000000282947 */ /* 0x000fea0003800000 */
[----:B-123--:R-:W1:Y:S01]  /*07d0*/  LDS R0, [UR56+0x34] ;  /* 0x00003438ff007984 */ /* 0x00ee620008000800 */
[----:B------:R-:W-:Y:S01]  /*07e0*/  IMAD.MOV.U32 R5, RZ, RZ, 0x3f000000 ;  /* 0x3f000000ff057424 */ /* 0x000fe200078e00ff */
[----:B------:R-:W-:Y:S05]  /*07f0*/  @P2 BREAK B1 ;  /* 0x0000000000012942 */ /* 0x000fea0003800000 */
[----:B-1----:R-:W-:-:S05]  /*0800*/  LOP3.LUT R0, R0, 0xff000000, R5, 0xb8, !PT ;  /* 0xff00000000007812 */ /* 0x002fca00078eb805 */
[----:B------:R1:W-:Y:S01]  /*0810*/  STS [UR56+0x34], R0 ;  /* 0x00003400ff007988 */ /* 0x0003e20008000838 */
[----:B------:R-:W-:Y:S05]  /*0820*/  @P2 BRA `(.L_x_19) ;  /* 0x0000000000182947 */ /* 0x000fea0003800000 */
[----:B------:R-:W2:Y:S01]  /*0830*/  LDS R5, [UR56+0x38] ;  /* 0x00003838ff057984 */ /* 0x000ea20008000800 */
[----:B-1----:R-:W-:-:S05]  /*0840*/  IMAD.MOV.U32 R0, RZ, RZ, 0xff ;  /* 0x000000ffff007424 */ /* 0x002fca00078e00ff */
[----:B--2---:R-:W-:-:S05]  /*0850*/  LOP3.LUT R0, R5, 0xff, R0, 0xb8, !PT ;  /* 0x000000ff05007812 */ /* 0x004fca00078eb800 */
[----:B------:R4:W-:Y:S02]  /*0860*/  STS [UR56+0x38], R0 ;  /* 0x00003800ff007988 */ /* 0x0009e40008000838 */
.L_x_18:
[----:B------:R-:W-:Y:S05]  /*0870*/  BSYNC B1 ;  /* 0x0000000000017941 */ /* 0x000fea0003800000 */
.L_x_17:
[----:B------:R1:W-:Y:S02]  /*0880*/  @!P2 STS [UR56+0x20], R9 ;  /* 0x00002009ff00a988 */ /* 0x0003e40008000838 */
.L_x_19:
[----:B------:R-:W-:Y:S05]  /*0890*/  BSYNC B2 ;  /* 0x0000000000027941 */ /* 0x000fea0003800000 */
.L_x_16:
[----:B------:R-:W-:Y:S05]  /*08a0*/  WARPSYNC.ALL ;  /* 0x0000000000007948 */ /* 0x000fea0003800000 */
[----:B-1234-:R-:W1:Y:S01]  /*08b0*/  LDC R0, c[0x0][0x22c] ;  /* 0x00008b00ff007b82 */ /* 0x01ee620000000800 */
[----:B------:R-:W-:Y:S01]  /*08c0*/  BSSY B2, `(.L_x_20) ;  /* 0x0000010000027945 */ /* 0x000fe20003800000 */
[----:B-1----:R-:W-:-:S05]  /*08d0*/  VIADD R0, R0, 0xffffffff ;  /* 0xffffffff00007836 */ /* 0x002fca0000000000 */
[----:B------:R1:W-:Y:S01]  /*08e0*/  @!P2 STS [UR56+0x24], R0 ;  /* 0x00002400ff00a988 */ /* 0x0003e20008000838 */
[----:B------:R-:W-:Y:S05]  /*08f0*/  @P2 BRA `(.L_x_21) ;  /* 0x0000000000302947 */ /* 0x000fea0003800000 */
[----:B------:R-:W2:Y:S01]  /*0900*/  LDS R5, [UR56+0x34] ;  /* 0x00003438ff057984 */ /* 0x000ea20008000800 */
[----:B------:R-:W3:Y:S03]  /*0910*/  LDC.64 R10, c[0x0][0x240] ;  /* 0x00009000ff0a7b82 */ /* 0x000ee60000000a00 */
[----:B------:R-:W4:Y:S01]  /*0920*/  LDS R4, [UR56+0x1c] ;  /* 0x00001c38ff047984 */ /* 0x000f220008000800 */
[C---:B---3--:R-:W-:Y:S01]  /*0930*/  SHF.L.U64.HI R8, R10.reuse, 0x1, R11 ;  /* 0x000000010a087819 */ /* 0x048fe2000001020b */
[----:B------:R-:W-:-:S03]  /*0940*/  IMAD.SHL.U32 R7, R10, 0x2, RZ ;  /* 0x000000020a077824 */ /* 0x000fc600078e00ff */
[--C-:B------:R-:W-:Y:S02]  /*0950*/  SHF.R.U32.HI R9, RZ, 0x4, R8.reuse ;  /* 0x00000004ff097819 */ /* 0x100fe40000011608 */
[----:B------:R-:W-:-:S05]  /*0960*/  SHF.R.U64 R7, R7, 0x4, R8 ;  /* 0x0000000407077819 */ /* 0x000fca0000001208 */
[----:B------:R3:W-:Y:S01]  /*0970*/  STS [UR56+0xc], R7 ;  /* 0x00000c07ff007988 */ /* 0x0007e20008000838 */
[----:B--2---:R-:W-:Y:S02]  /*0980*/  LOP3.LUT R5, R5, 0x7, RZ, 0xb8, !PT ;  /* 0x0000000705057812 */ /* 0x004fe400078eb8ff */
[----:B----4-:R-:W-:-:S03]  /*0990*/  LOP3.LUT R4, R4, 0xf, R9, 0xb8, !PT ;  /* 0x0000000f04047812 */ /* 0x010fc600078eb809 */
[----:B------:R3:W-:Y:S04]  /*09a0*/  STS [UR56+0x34], R5 ;  /* 0x00003405ff007988 */ /* 0x0007e80008000838 */
[----:B------:R3:W-:Y:S02]  /*09b0*/  STS [UR56+0x1c], R4 ;  /* 0x00001c04ff007988 */ /* 0x0007e40008000838 */
.L_x_21:
[----:B------:R-:W-:Y:S05]  /*09c0*/  BSYNC B2 ;  /* 0x0000000000027941 */ /* 0x000fea0003800000 */
.L_x_20:
[----:B------:R-:W-:Y:S04]  /*09d0*/  BSSY B3, `(.L_x_22) ;  /* 0x000001a000037945 */ /* 0x000fe80003800000 */
[----:B------:R-:W-:Y:S04]  /*09e0*/  BSSY B2, `(.L_x_23) ;  /* 0x0000015000027945 */ /* 0x000fe80003800000 */
[----:B------:R-:W-:Y:S05]  /*09f0*/  @P2 BRA `(.L_x_24) ;  /* 0x0000000000202947 */ /* 0x000fea0003800000 */
[----:B---3--:R-:W2:Y:S02]  /*0a00*/  LDS R4, [UR56+0x34] ;  /* 0x00003438ff047984 */ /* 0x008ea40008000800 */
[----:B--2---:R-:W-:-:S05]  /*0a10*/  LOP3.LUT R4, R4, 0x38, RZ, 0xb8, !PT ;  /* 0x0000003804047812 */ /* 0x004fca00078eb8ff */
[----:B------:R2:W-:Y:S01]  /*0a20*/  STS [UR56+0x34], R4 ;  /* 0x00003404ff007988 */ /* 0x0005e20008000838 */
[----:B------:R-:W-:Y:S05]  /*0a30*/  @P2 BRA `(.L_x_25) ;  /* 0x0000000000202947 */ /* 0x000fea0003800000 */
[----:B--2---:R-:W2:Y:S01]  /*0a40*/  LDS R4, [UR56+0x8] ;  /* 0x00000838ff047984 */ /* 0x004ea20008000800 */
[----:B------:R-:W-:-:S05]  /*0a50*/  IMAD.MOV.U32 R5, RZ, RZ, 0x780 ;  /* 0x00000780ff057424 */ /* 0x000fca00078e00ff */
[----:B--2---:R-:W-:-:S05]  /*0a60*/  LOP3.LUT R4, R4, 0x500, R5, 0xd8, !PT ;  /* 0x0000050004047812 */ /* 0x004fca00078ed805 */
[----:B------:R2:W-:Y:S02]  /*0a70*/  STS [UR56+0x8], R4 ;  /* 0x00000804ff007988 */ /* 0x0005e40008000838 */
.L_x_24:
[----:B------:R-:W-:Y:S05]  /*0a80*/  @P2 BRA `(.L_x_26) ;  /* 0x0000000000282947 */ /* 0x000fea0003800000 */
[----:B--23--:R-:W2:Y:S02]  /*0a90*/  LDS R4, [UR56+0x8] ;  /* 0x00000838ff047984 */ /* 0x00cea40008000800 */
[----:B--2---:R-:W-:-:S05]  /*0aa0*/  LOP3.LUT R4, R4, 0x1800, RZ, 0xb8, !PT ;  /* 0x0000180004047812 */ /* 0x004fca00078eb8ff */
[----:B------:R3:W-:Y:S02]  /*0ab0*/  STS [UR56+0x8], R4 ;  /* 0x00000804ff007988 */ /* 0x0007e40008000838 */
.L_x_25:
[----:B------:R-:W-:Y:S05]  /*0ac0*/  @P2 BREAK B2 ;  /* 0x0000000000022942 */ /* 0x000fea0003800000 */
[----:B------:R-:W-:Y:S05]  /*0ad0*/  @P2 BRA `(.L_x_27) ;  /* 0x0000000000242947 */ /* 0x000fea0003800000 */
[----:B--23--:R-:W2:Y:S01]  /*0ae0*/  LDS R4, [UR56+0x8] ;  /* 0x00000838ff047984 */ /* 0x00cea20008000800 */
[----:B------:R-:W-:-:S05]  /*0af0*/  IMAD.MOV.U32 R5, RZ, RZ, 0x6000 ;  /* 0x00006000ff057424 */ /* 0x000fca00078e00ff */
[----:B--2---:R-:W-:-:S04]  /*0b00*/  LOP3.LUT R4, R4, 0x6000, R5, 0xd8, !PT ;  /* 0x0000600004047812 */ /* 0x004fc800078ed805 */
[----:B------:R-:W-:-:S05]  /*0b10*/  LOP3.LUT R4, R4, 0x400000, RZ, 0xb8, !PT ;  /* 0x0040000004047812 */ /* 0x000fca00078eb8ff */
[----:B------:R4:W-:Y:S02]  /*0b20*/  STS [UR56+0x8], R4 ;  /* 0x00000804ff007988 */ /* 0x0009e40008000838 */
.L_x_26:
[----:B------:R-:W-:Y:S05]  /*0b30*/  BSYNC B2 ;  /* 0x0000000000027941 */ /* 0x000fea0003800000 */
.L_x_23:
[----:B--234-:R-:W2:Y:S02]  /*0b40*/  @!P2 LDS R4, [UR56+0x8] ;  /* 0x00000838ff04a984 */ /* 0x01cea40008000800 */
[----:B--2---:R-:W-:-:S05]  /*0b50*/  @!P2 LOP3.LUT R4, R4, 0x8000, RZ, 0xb8, !PT ;  /* 0x000080000404a812 */ /* 0x004fca00078eb8ff */
[----:B------:R4:W-:Y:S02]  /*0b60*/  @!P2 STS [UR56+0x8], R4 ;  /* 0x00000804ff00a988 */ /* 0x0009e40008000838 */
.L_x_27:
[----:B------:R-:W-:Y:S05]  /*0b70*/  BSYNC B3 ;  /* 0x0000000000037941 */ /* 0x000fea0003800000 */
.L_x_22:
[----:B------:R-:W-:Y:S05]  /*0b80*/  WARPSYNC.ALL ;  /* 0x0000000000007948 */ /* 0x000fea0003800000 */
[----:B------:R-:W-:-:S04]  /*0b90*/  UIADD3 UR7, UR8, 0x80, URZ ;  /* 0x0000008008077890 */ /* 0x000fc8000fffe03f */
[----:B------:R-:W-:-:S04]  /*0ba0*/  UIADD3 UR6, UP0, UR7, UR48, URZ ;  /* 0x0000003007067290 */ /* 0x000fc8000ff1e03f */
[----:B------:R-:W-:Y:S01]  /*0bb0*/  ULEA.HI.X.SX32 UR7, UR7, UR49, 0x1, UP0 ;  /* 0x0000003107077291 */ /* 0x000fe200080f0e3f */
[----:B------:R-:W-:Y:S11]  /*0bc0*/  @P0 BRA `(.L_x_28) ;  /* 0x0000000000280947 */ /* 0x000ff60003800000 */
[----:B--234-:R-:W2:Y:S01]  /*0bd0*/  S2R R4, SR_LANEID ;  /* 0x0000000000047919 */ /* 0x01cea20000000000 */
[----:B------:R-:W-:Y:S05]  /*0be0*/  WARPSYNC.ALL ;  /* 0x0000000000007948 */ /* 0x000fea0003800000 */
[----:B--2---:R-:W-:-:S05]  /*0bf0*/  IMAD.SHL.U32 R8, R4, 0x4, RZ ;  /* 0x0000000404087824 */ /* 0x004fca00078e00ff */
[----:B------:R-:W2:Y:S01]  /*0c00*/  LDS R7, [R8+UR56] ;  /* 0x0000003808077984 */ /* 0x000ea20008000800 */
[----:B------:R-:W-:-:S05]  /*0c10*/  IADD3 R4, P1, R8, UR6, RZ ;  /* 0x0000000608047c10 */ /* 0x000fca000ff3e0ff */
[----:B------:R-:W-:-:S05]  /*0c20*/  IMAD.X R5, RZ, RZ, UR7, P1 ;  /* 0x00000007ff057e24 */ /* 0x000fca00088e06ff */
[----:B--2---:R2:W5:Y:S01]  /*0c30*/  ATOMG.E.EXCH.STRONG.GPU PT, RZ, [R4], R7 ;  /* 0x0000000704ff73a8 */ /* 0x00456200041ee100 */
[----:B------:R-:W-:-:S04]  /*0c40*/  DEPBAR {5,4,3,2,1,0} ;  /* 0x0000003f0000791a */ /* 0x000fc80000000000 */
[----:B------:R2:W-:Y:S01]  /*0c50*/  UTMACCTL.IV [UR6] ;  /* 0x00000000060079b9 */ /* 0x0005e20008000000 */
[----:B------:R-:W-:Y:S01]  /*0c60*/  NOP ;  /* 0x0000000000007918 */ /* 0x000fe20000000000 */
.L_x_28:
[----:B------:R-:W-:Y:S05]  /*0c70*/  @P0 BRA `(.L_x_29) ;  /* 0x00000000000c0947 */ /* 0x000fea0003800000 */
[----:B------:R0:W-:Y:S01]  /*0c80*/  UTMACMDFLUSH ;  /* 0x00000000000079b7 */ /* 0x0001e20000000000 */
[----:B------:R-:W-:Y:S05]  /*0c90*/  @P0 BRA `(.L_x_29) ;  /* 0x0000000000040947 */ /* 0x000fea0003800000 */
[----:B------:R-:W-:-:S04]  /*0ca0*/  DEPBAR.LE SB0, 0x0 ;  /* 0x000080000000791a */ /* 0x000fc80000000000 */
.L_x_29:
[----:B------:R-:W-:Y:S05]  /*0cb0*/  WARPSYNC.ALL ;  /* 0x0000000000007948 */ /* 0x000fea0003800000 */
[----:B-----5:R-:W-:Y:S06]  /*0cc0*/  BAR.SYNC.DEFER_BLOCKING 0x0 ;  /* 0x0000000000007b1d */ /* 0x020fec0000010000 */
[----:B------:R-:W-:Y:S02]  /*0cd0*/  BSSY B3, `(.L_x_30) ;  /* 0x000000b000037945 */ /* 0x000fe40003800000 */
[----:B------:R-:W-:Y:S06]  /*0ce0*/  BAR.SYNC.DEFER_BLOCKING 0x0 ;  /* 0x0000000000007b1d */ /* 0x000fec0000010000 */
[----:B------:R1:W-:Y:S01]  /*0cf0*/  @!P0 STS [R12], RZ ;  /* 0x000000ff0c008388 */ /* 0x0003e20000000800 */
[----:B------:R-:W-:Y:S01]  /*0d00*/  NOP ;  /* 0x0000000000007918 */ /* 0x000fe20000000000 */
[----:B------:R-:W-:Y:S05]  /*0d10*/  @P2 BRA `(.L_x_31) ;  /* 0x0000000000182947 */ /* 0x000fea0003800000 */
[----:B--234-:R-:W2:Y:S01]  /*0d20*/  LDS R4, [UR56+0x8] ;  /* 0x00000838ff047984 */ /* 0x01cea20008000800 */
[----:B------:R-:W3:Y:S01]  /*0d30*/  LDC.64 R8, c[0x0][0x220] ;  /* 0x00008800ff087b82 */ /* 0x000ee20000000a00 */
[----:B------:R-:W-:Y:S02]  /*0d40*/  IMAD.MOV.U32 R5, RZ, RZ, 0x70 ;  /* 0x00000070ff057424 */ /* 0x000fe400078e00ff */
[----:B---3--:R3:W-:Y:S03]  /*0d50*/  STS.64 [UR56], R8 ;  /* 0x00000008ff007988 */ /* 0x0087e60008000a38 */
[----:B--2---:R-:W-:-:S05]  /*0d60*/  LOP3.LUT R4, R4, 0x10, R5, 0xd8, !PT ;  /* 0x0000001004047812 */ /* 0x004fca00078ed805 */
[----:B------:R3:W-:Y:S02]  /*0d70*/  STS [UR56+0x8], R4 ;  /* 0x00000804ff007988 */ /* 0x0007e40008000838 */
.L_x_31:
[----:B--2---:R-:W-:Y:S05]  /*0d80*/  BSYNC B3 ;  /* 0x0000000000037941 */ /* 0x004fea0003800000 */
.L_x_30:
[----:B------:R-:W-:Y:S04]  /*0d90*/  BSSY B4, `(.L_x_32) ;  /* 0x0000011000047945 */ /* 0x000fe80003800000 */
[----:B------:R-:W-:Y:S04]  /*0da0*/  BSSY B3, `(.L_x_33) ;  /* 0x000000e000037945 */ /* 0x000fe80003800000 */
[----:B------:R-:W-:Y:S05]  /*0db0*/  @P2 BRA `(.L_x_34) ;  /* 0x0000000000242947 */ /* 0x000fea0003800000 */
[----:B---34-:R-:W2:Y:S01]  /*0dc0*/  LDS R4, [UR56+0x34] ;  /* 0x00003438ff047984 */ /* 0x018ea20008000800 */
[----:B------:R-:W-:-:S05]  /*0dd0*/  IMAD.MOV.U32 R5, RZ, RZ, 0x3f000000 ;  /* 0x3f000000ff057424 */ /* 0x000fca00078e00ff */
[----:B--2---:R-:W-:-:S05]  /*0de0*/  LOP3.LUT R4, R4, 0xff000000, R5, 0xb8, !PT ;  /* 0xff00000004047812 */ /* 0x004fca00078eb805 */
[----:B------:R2:W-:Y:S01]  /*0df0*/  STS [UR56+0x34], R4 ;  /* 0x00003404ff007988 */ /* 0x0005e20008000838 */
[----:B------:R-:W-:Y:S05]  /*0e00*/  @P2 BRA `(.L_x_35) ;  /* 0x00000000001c2947 */ /* 0x000fea0003800000 */
[----:B--2---:R-:W2:Y:S01]  /*0e10*/  LDS R4, [UR56+0x38] ;  /* 0x00003838ff047984 */ /* 0x004ea20008000800 */
[----:B------:R-:W-:-:S05]  /*0e20*/  IMAD.MOV.U32 R5, RZ, RZ, 0x7f ;  /* 0x0000007fff057424 */ /* 0x000fca00078e00ff */
[----:B--2---:R-:W-:-:S05]  /*0e30*/  LOP3.LUT R4, R4, 0xff, R5, 0xb8, !PT ;  /* 0x000000ff04047812 */ /* 0x004fca00078eb805 */
[----:B------:R2:W-:Y:S02]  /*0e40*/  STS [UR56+0x38], R4 ;  /* 0x00003804ff007988 */ /* 0x0005e40008000838 */
.L_x_34:
[----:B------:R-:W-:Y:S05]  /*0e50*/  @P2 BREAK B3 ;  /* 0x0000000000032942 */ /* 0x000fea0003800000 */
[----:B------:R-:W-:Y:S05]  /*0e60*/  @P2 BRA `(.L_x_36) ;  /* 0x00000000000c2947 */ /* 0x000fea0003800000 */
[----:B------:R1:W-:Y:S02]  /*0e70*/  STS [UR56+0x20], R0 ;  /* 0x00002000ff007988 */ /* 0x0003e40008000838 */
.L_x_35:
[----:B------:R-:W-:Y:S05]  /*0e80*/  BSYNC B3 ;  /* 0x0000000000037941 */ /* 0x000fea0003800000 */
.L_x_33:
[----:B------:R1:W-:Y:S02]  /*0e90*/  @!P2 STS [UR56+0x24], R6 ;  /* 0x00002406ff00a988 */ /* 0x0003e40008000838 */
.L_x_36:
[----:B------:R-:W-:Y:S05]  /*0ea0*/  BSYNC B4 ;  /* 0x0000000000047941 */ /* 0x000fea0003800000 */
.L_x_32:
[----:B------:R-:W-:Y:S05]  /*0eb0*/  WARPSYNC.ALL ;  /* 0x0000000000007948 */ /* 0x000fea0003800000 */
[----:B------:R-:W-:Y:S04]  /*0ec0*/  BSSY B4, `(.L_x_37) ;  /* 0x000000e000047945 */ /* 0x000fe80003800000 */
[----:B------:R-:W-:Y:S05]  /*0ed0*/  @P2 BRA `(.L_x_38) ;  /* 0x0000000000302947 */ /* 0x000fea0003800000 */
[----:B--234-:R-:W2:Y:S01]  /*0ee0*/  LDS R4, [UR56+0x34] ;  /* 0x00003438ff047984 */ /* 0x01cea20008000800 */
[----:B------:R-:W3:Y:S03]  /*0ef0*/  LDC.64 R8, c[0x0][0x248] ;  /* 0x00009200ff087b82 */ /* 0x000ee60000000a00 */
[----:B-1----:R-:W1:Y:S01]  /*0f00*/  LDS R0, [UR56+0x1c] ;  /* 0x00001c38ff007984 */ /* 0x002e620008000800 */
[C---:B---3--:R-:W-:Y:S01]  /*0f10*/  SHF.L.U64.HI R6, R8.reuse, 0x1, R9 ;  /* 0x0000000108067819 */ /* 0x048fe20000010209 */
[----:B------:R-:W-:-:S03]  /*0f20*/  IMAD.SHL.U32 R5, R8, 0x2, RZ ;  /* 0x0000000208057824 */ /* 0x000fc600078e00ff */
[--C-:B------:R-:W-:Y:S02]  /*0f30*/  SHF.R.U32.HI R7, RZ, 0x4, R6.reuse ;  /* 0x00000004ff077819 */ /* 0x100fe40000011606 */
[----:B------:R-:W-:-:S05]  /*0f40*/  SHF.R.U64 R5, R5, 0x4, R6 ;  /* 0x0000000405057819 */ /* 0x000fca0000001206 */
[----:B------:R3:W-:Y:S01]  /*0f50*/  STS [UR56+0xc], R5 ;  /* 0x00000c05ff007988 */ /* 0x0007e20008000838 */
[----:B--2---:R-:W-:Y:S02]  /*0f60*/  LOP3.LUT R4, R4, 0x7, RZ, 0xb8, !PT ;  /* 0x0000000704047812 */ /* 0x004fe400078eb8ff */
[----:B-1----:R-:W-:-:S03]  /*0f70*/  LOP3.LUT R0, R0, 0xf, R7, 0xb8, !PT ;  /* 0x0000000f00007812 */ /* 0x002fc600078eb807 */
[----:B------:R3:W-:Y:S04]  /*0f80*/  STS [UR56+0x34], R4 ;  /* 0x00003404ff007988 */ /* 0x0007e80008000838 */
[----:B------:R3:W-:Y:S02]  /*0f90*/  STS [UR56+0x1c], R0 ;  /* 0x00001c00ff007988 */ /* 0x0007e40008000838 */
.L_x_38:
[----:B------:R-:W-:Y:S05]  /*0fa0*/  BSYNC B4 ;  /* 0x0000000000047941 */ /* 0x000fea0003800000 */
.L_x_37:
[----:B------:R-:W-:Y:S04]  /*0fb0*/  BSSY B4, `(.L_x_39) ;  /* 0x000001a000047945 */ /* 0x000fe80003800000 */
[----:B------:R-:W-:Y:S04]  /*0fc0*/  BSSY B5, `(.L_x_40) ;  /* 0x0000015000057945 */ /* 0x000fe80003800000 */
[----:B------:R-:W-:Y:S05]  /*0fd0*/  @P2 BRA `(.L_x_41) ;  /* 0x0000000000202947 */ /* 0x000fea0003800000 */
[----:B-1-3--:R-:W1:Y:S02]  /*0fe0*/  LDS R0, [UR56+0x34] ;  /* 0x00003438ff007984 */ /* 0x00ae640008000800 */
[----:B-1----:R-:W-:-:S05]  /*0ff0*/  LOP3.LUT R0, R0, 0x38, RZ, 0xb8, !PT ;  /* 0x0000003800007812 */ /* 0x002fca00078eb8ff */
[----:B------:R1:W-:Y:S01]  /*1000*/  STS [UR56+0x34], R0 ;  /* 0x00003400ff007988 */ /* 0x0003e20008000838 */
[----:B------:R-:W-:Y:S05]  /*1010*/  @P2 BRA `(.L_x_42) ;  /* 0x0000000000202947 */ /* 0x000fea0003800000 */
[----:B-1----:R-:W1:Y:S01]  /*1020*/  LDS R0, [UR56+0x8] ;  /* 0x00000838ff007984 */ /* 0x002e620008000800 */
[----:B------:R-:W-:-:S05]  /*1030*/  IMAD.MOV.U32 R5, RZ, RZ, 0x780 ;  /* 0x00000780ff057424 */ /* 0x000fca00078e00ff */
[----:B-1----:R-:W-:-:S05]  /*1040*/  LOP3.LUT R0, R0, 0x500, R5, 0xd8, !PT ;  /* 0x0000050000007812 */ /* 0x002fca00078ed805 */
[----:B------:R1:W-:Y:S02]  /*1050*/  STS [UR56+0x8], R0 ;  /* 0x00000800ff007988 */ /* 0x0003e40008000838 */
.L_x_41:
[----:B------:R-:W-:Y:S05]  /*1060*/  @P2 BRA `(.L_x_43) ;  /* 0x0000000000282947 */ /* 0x000fea0003800000 */
[----:B-1-3--:R-:W1:Y:S02]  /*1070*/  LDS R0, [UR56+0x8] ;  /* 0x00000838ff007984 */ /* 0x00ae640008000800 */
[----:B-1----:R-:W-:-:S05]  /*1080*/  LOP3.LUT R0, R0, 0x1800, RZ, 0xb8, !PT ;  /* 0x0000180000007812 */ /* 0x002fca00078eb8ff */
[----:B------:R3:W-:Y:S02]  /*1090*/  STS [UR56+0x8], R0 ;  /* 0x00000800ff007988 */ /* 0x0007e40008000838 */
.L_x_42:
[----:B------:R-:W-:Y:S05]  /*10a0*/  @P2 BREAK B5 ;  /* 0x0000000000052942 */ /* 0x000fea0003800000 */
[----:B------:R-:W-:Y:S05]  /*10b0*/  @P2 BRA `(.L_x_44) ;  /* 0x0000000000242947 */ /* 0x000fea0003800000 */
[----:B-1-3--:R-:W1:Y:S01]  /*10c0*/  LDS R0, [UR56+0x8] ;  /* 0x00000838ff007984 */ /* 0x00ae620008000800 */
[----:B------:R-:W-:-:S05]  /*10d0*/  IMAD.MOV.U32 R5, RZ, RZ, 0x6000 ;  /* 0x00006000ff057424 */ /* 0x000fca00078e00ff */
[----:B-1----:R-:W-:-:S04]  /*10e0*/  LOP3.LUT R0, R0, 0x6000, R5, 0xd8, !PT ;  /* 0x0000600000007812 */ /* 0x002fc800078ed805 */
[----:B------:R-:W-:-:S05]  /*10f0*/  LOP3.LUT R0, R0, 0x400000, RZ, 0xb8, !PT ;  /* 0x0040000000007812 */ /* 0x000fca00078eb8ff */
[----:B------:R1:W-:Y:S02]  /*1100*/  STS [UR56+0x8], R0 ;  /* 0x00000800ff007988 */ /* 0x0003e40008000838 */
.L_x_43:
[----:B------:R-:W-:Y:S05]  /*1110*/  BSYNC B5 ;  /* 0x0000000000057941 */ /* 0x000fea0003800000 */
.L_x_40:
[----:B-1-3--:R-:W1:Y:S02]  /*1120*/  @!P2 LDS R0, [UR56+0x8] ;  /* 0x00000838ff00a984 */ /* 0x00ae640008000800 */
[----:B-1----:R-:W-:-:S05]  /*1130*/  @!P2 LOP3.LUT R0, R0, 0x8000, RZ, 0xb8, !PT ;  /* 0x000080000000a812 */ /* 0x002fca00078eb8ff */
[----:B------:R1:W-:Y:S02]  /*1140*/  @!P2 STS [UR56+0x8], R0 ;  /* 0x00000800ff00a988 */ /* 0x0003e40008000838 */
.L_x_44:
[----:B------:R-:W-:Y:S05]  /*1150*/  BSYNC B4 ;  /* 0x0000000000047941 */ /* 0x000fea0003800000 */
.L_x_39:
[----:B------:R-:W-:Y:S05]  /*1160*/  WARPSYNC.ALL ;  /* 0x0000000000007948 */ /* 0x000fea0003800000 */
[----:B------:R1:W-:Y:S01]  /*1170*/  STL [R1], RZ ;  /* 0x000000ff01007387 */ /* 0x0003e20000100800 */
[----:B------:R-:W-:Y:S01]  /*1180*/  UIADD3 UR8, UR8, 0x100, URZ ;  /* 0x0000010008087890 */ /* 0x000fe2000fffe03f */
[----:B------:R-:W-:Y:S02]  /*1190*/  ISETP.GE.AND P1, PT, R13, 0x1, PT ;  /* 0x000000010d00780c */ /* 0x000fe40003f26270 */
[----:B------:R-:W-:Y:S01]  /*11a0*/  SHF.R.U32.HI R6, RZ, 0x5, R3 ;  /* 0x00000005ff067819 */ /* 0x000fe20000011603 */
[----:B------:R-:W-:-:S04]  /*11b0*/  UIADD3 UR48, UP0, UR8, UR48, URZ ;  /* 0x0000003008307290 */ /* 0x000fc8000ff1e03f */
[----:B------:R-:W-:Y:S01]  /*11c0*/  ULEA.HI.X.SX32 UR49, UR8, UR49, 0x1, UP0 ;  /* 0x0000003108317291 */ /* 0x000fe200080f0e3f */
[----:B-1----:R-:W-:Y:S11]  /*11d0*/  @P0 BRA `(.L_x_45) ;  /* 0x0000000000280947 */ /* 0x002ff60003800000 */
[----:B---3--:R-:W1:Y:S01]  /*11e0*/  S2R R0, SR_LANEID ;  /* 0x0000000000007919 */ /* 0x008e620000000000 */
[----:B------:R-:W-:Y:S05]  /*11f0*/  WARPSYNC.ALL ;  /* 0x0000000000007948 */ /* 0x000fea0003800000 */
[----:B-1----:R-:W-:-:S05]  /*1200*/  IMAD.SHL.U32 R0, R0, 0x4, RZ ;  /* 0x0000000400007824 */ /* 0x002fca00078e00ff */
[----:B------:R-:W1:Y:S01]  /*1210*/  LDS R7, [R0+UR56] ;  /* 0x0000003800077984 */ /* 0x000e620008000800 */
[----:B--2-4-:R-:W-:-:S05]  /*1220*/  IADD3 R4, P3, R0, UR48, RZ ;  /* 0x0000003000047c10 */ /* 0x014fca000ff7e0ff */
[----:B------:R-:W-:-:S05]  /*1230*/  IMAD.X R5, RZ, RZ, UR49, P3 ;  /* 0x00000031ff057e24 */ /* 0x000fca00098e06ff */
[----:B-1----:R1:W5:Y:S01]  /*1240*/  ATOMG.E.EXCH.STRONG.GPU PT, RZ, [R4], R7 ;  /* 0x0000000704ff73a8 */ /* 0x00236200041ee100 */
[----:B------:R-:W-:-:S04]  /*1250*/  DEPBAR {5,4,3,2,1,0} ;  /* 0x0000003f0000791a */ /* 0x000fc80000000000 */
[----:B------:R1:W-:Y:S01]  /*1260*/  UTMACCTL.IV [UR48] ;  /* 0x00000000300079b9 */ /* 0x0003e20008000000 */
[----:B------:R-:W-:Y:S01]  /*1270*/  NOP ;  /* 0x0000000000007918 */ /* 0x000fe20000000000 */
.L_x_45:
[----:B------:R-:W-:Y:S05]  /*1280*/  @P0 BRA `(.L_x_46) ;  /* 0x00000000000c0947 */ /* 0x000fea0003800000 */
[----:B------:R0:W-:Y:S01]  /*1290*/  UTMACMDFLUSH ;  /* 0x00000000000079b7 */ /* 0x0001e20000000000 */
[----:B------:R-:W-:Y:S05]  /*12a0*/  @P0 BRA `(.L_x_46) ;  /* 0x0000000000040947 */ /* 0x000fea0003800000 */
[----:B------:R-:W-:-:S04]  /*12b0*/  DEPBAR.LE SB0, 0x0 ;  /* 0x000080000000791a */ /* 0x000fc80000000000 */
.L_x_46:
[----:B------:R1:W-:Y:S01]  /*12c0*/  STL [R1+0x4], RZ ;  /* 0x000004ff01007387 */ /* 0x0003e20000100800 */
[----:B------:R-:W-:Y:S05]  /*12d0*/  WARPSYNC.ALL ;  /* 0x0000000000007948 */ /* 0x000fea0003800000 */
[----:B------:R1:W-:Y:S01]  /*12e0*/  STL [R1+0x8], RZ ;  /* 0x000008ff01007387 */ /* 0x0003e20000100800 */
[----:B-----5:R-:W-:Y:S01]  /*12f0*/  VOTEU.ALL UP0, P2 ;  /* 0x00000000003f7886 */ /* 0x020fe20001000000 */
[----:B------:R-:W-:Y:S01]  /*1300*/  UMOV UR8, 0x1 ;  /* 0x0000000100087882 */ /* 0x000fe20000000000 */
[----:B------:R-:W-:Y:S01]  /*1310*/  VOTEU.ALL UP1, P2 ;  /* 0x00000000003f7886 */ /* 0x000fe20001020000 */
[----:B------:R1:W-:Y:S01]  /*1320*/  STL [R1+0xc], RZ ;  /* 0x00000cff01007387 */ /* 0x0003e20000100800 */
[----:B------:R-:W-:Y:S01]  /*1330*/  R2UR UR54, R6 ;  /* 0x00000000063672ca */ /* 0x000fe200000e0000 */
[----:B------:R-:W-:-:S04]  /*1340*/  @!UP0 UIADD3 UR12, -UR8, 0x100000, URZ ;  /* 0x00100000080c8890 */ /* 0x000fc8000fffe13f */
[----:B------:R-:W-:Y:S02]  /*1350*/  @!UP0 USHF.L.U32 UR13, UR12, 0xb, URZ ;  /* 0x0000000b0c0d8899 */ /* 0x000fe4000800063f */
[----:B------:R-:W-:Y:S01]  /*1360*/  @!UP0 USHF.L.U32 UR12, UR12, 0x1, URZ ;  /* 0x000000010c0c8899 */ /* 0x000fe2000800063f */
[----:B------:R-:W-:Y:S01]  /*1370*/  CS2R R24, SRZ ;  /* 0x0000000000187805 */ /* 0x000fe2000001ff00 */
[----:B------:R1:W-:Y:S01]  /*1380*/  STL [R1+0x10], RZ ;  /* 0x000010ff01007387 */ /* 0x0003e20000100800 */
[----:B------:R-:W-:-:S04]  /*1390*/  @!UP0 UIADD3 UR8, -UR8, 0x100000, URZ ;  /* 0x0010000008088890 */ /* 0x000fc8000fffe13f */
[----:B------:R-:W-:Y:S02]  /*13a0*/  @!UP0 USHF.L.U32 UR9, UR8, 0xb, URZ ;  /* 0x0000000b08098899 */ /* 0x000fe4000800063f */
[----:B------:R-:W-:Y:S01]  /*13b0*/  @!UP0 USHF.L.U32 UR8, UR8, 0x1, URZ ;  /* 0x0000000108088899 */ /* 0x000fe2000800063f */
[----:B------:R-:W-:Y:S01]  /*13c0*/  CS2R R26, SRZ ;  /* 0x00000000001a7805 */ /* 0x000fe2000001ff00 */
[----:B------:R-:W-:Y:S01]  /*13d0*/  VOTEU.ALL UP0, P2 ;  /* 0x00000000003f7886 */ /* 0x000fe20001000000 */
[----:B------:R1:W-:Y:S01]  /*13e0*/  STL [R1+0x14], RZ ;  /* 0x000014ff01007387 */ /* 0x0003e20000100800 */
[----:B------:R-:W-:Y:S01]  /*13f0*/  USHF.L.U32 UR11, UR50, 0x8, URZ ;  /* 0x00000008320b7899 */ /* 0x000fe2000800063f */
[----:B------:R-:W-:Y:S01]  /*1400*/  CS2R R28, SRZ ;  /* 0x00000000001c7805 */ /* 0x000fe2000001ff00 */
[----:B------:R-:W-:Y:S01]  /*1410*/  USHF.L.U32 UR15, UR51, 0x7, URZ ;  /* 0x00000007330f7899 */ /* 0x000fe2000800063f */
[----:B------:R1:W-:Y:S01]  /*1420*/  STL [R1+0x18], RZ ;  /* 0x000018ff01007387 */ /* 0x0003e20000100800 */
[----:B------:R-:W-:-:S02]  /*1430*/  CS2R R30, SRZ ;  /* 0x00000000001e7805 */ /* 0x000fc4000001ff00 */
[----:B------:R-:W-:Y:S02]  /*1440*/  CS2R R32, SRZ ;  /* 0x0000000000207805 */ /* 0x000fe4000001ff00 */
[----:B------:R-:W-:Y:S01]  /*1450*/  CS2R R34, SRZ ;  /* 0x0000000000227805 */ /* 0x000fe2000001ff00 */
[----:B------:R1:W-:Y:S01]  /*1460*/  STL [R1+0x1c], RZ ;  /* 0x00001cff01007387 */ /* 0x0003e20000100800 */
[----:B------:R-:W-:Y:S02]  /*1470*/  CS2R R36, SRZ ;  /* 0x0000000000247805 */ /* 0x000fe4000001ff00 */
[----:B------:R-:W-:Y:S02]  /*1480*/  CS2R R38, SRZ ;  /* 0x0000000000267805 */ /* 0x000fe4000001ff00 */
[----:B------:R-:W-:Y:S01]  /*1490*/  CS2R R40, SRZ ;  /* 0x0000000000287805 */ /* 0x000fe2000001ff00 */
        /* <DEDUP_REMOVED lines=73> */
[----:B------:R-:W-:-:S03]  /*1930*/  CS2R R150, SRZ ;  /* 0x0000000000967805 */ /* 0x000fc6000001ff00 */
[----:B------:R1:W-:Y:S04]  /*1940*/  STL [R1+0x6c], RZ ;  /* 0x00006cff01007387 */ /* 0x0003e80000100800 */
        /* <DEDUP_REMOVED lines=67> */
[----:B------:R1:W-:Y:S01]  /*1d80*/  STL [R1+0x17c], RZ ;  /* 0x00017cff01007387 */ /* 0x0003e20000100800 */
[----:B------:R-:W-:Y:S06]  /*1d90*/  BAR.SYNC.DEFER_BLOCKING 0x0 ;  /* 0x0000000000007b1d */ /* 0x000fec0000010000 */
[----:B------:R1:W-:Y:S04]  /*1da0*/  STL [R1+0x180], RZ ;  /* 0x000180ff01007387 */ /* 0x0003e80000100800 */
[----:B------:R1:W-:Y:S04]  /*1db0*/  STL [R1+0x184], RZ ;  /* 0x000184ff01007387 */ /* 0x0003e80000100800 */
[----:B------:R1:W-:Y:S04]  /*1dc0*/  STL [R1+0x188], RZ ;  /* 0x000188ff01007387 */ /* 0x0003e80000100800 */
[----:B------:R1:W-:Y:S04]  /*1dd0*/  STL [R1+0x18c], RZ ;  /* 0x00018cff01007387 */ /* 0x0003e80000100800 */
[----:B------:R1:W-:Y:S04]  /*1de0*/  STL [R1+0x190], RZ ;  /* 0x000190ff01007387 */ /* 0x0003e80000100800 */
[----:B------:R-:W2:Y:S02]  /*1df0*/  FENCE.VIEW.ASYNC.S ;  /* 0x00000000000073c6 */ /* 0x000ea40000000000 */
[----:B--2---:R1:W2:Y:S02]  /*1e00*/  @!UP0 SYNCS.EXCH.64 URZ, [UR56+0x30000], UR12 ;  /* 0x0300000c383f85b2 */ /* 0x0042a40008000100 */
        /* <DEDUP_REMOVED lines=20> */
[----:B--2---:R-:W-:Y:S06]  /*1f50*/  BAR.SYNC.DEFER_BLOCKING 0x0 ;  /* 0x0000000000007b1d */ /* 0x004fec0000010000 */
[----:B------:R1:W-:Y:S04]  /*1f60*/  STL [R1+0x1e4], RZ ;  /* 0x0001e4ff01007387 */ /* 0x0003e80000100800 */
[----:B------:R1:W-:Y:S04]  /*1f70*/  STL [R1+0x1e8], RZ ;  /* 0x0001e8ff01007387 */ /* 0x0003e80000100800 */
[----:B------:R1:W-:Y:S04]  /*1f80*/  STL [R1+0x1ec], RZ ;  /* 0x0001ecff01007387 */ /* 0x0003e80000100800 */
[----:B------:R1:W-:Y:S04]  /*1f90*/  STL [R1+0x1f0], RZ ;  /* 0x0001f0ff01007387 */ /* 0x0003e80000100800 */
[----:B------:R1:W-:Y:S01]  /*1fa0*/  STL [R1+0x1f4], RZ ;  /* 0x0001f4ff01007387 */ /* 0x0003e20000100800 */
[----:B------:R1:W2:Y:S03]  /*1fb0*/  @!UP1 SYNCS.EXCH.64 URZ, [UR56+0x30008], UR8 ;  /* 0x03000808383f95b2 */ /* 0x0002a60008000100 */
[----:B------:R1:W-:Y:S04]  /*1fc0*/  STL [R1+0x1f8], RZ ;  /* 0x0001f8ff01007387 */ /* 0x0003e80000100800 */
[----:B------:R1:W-:Y:S01]  /*1fd0*/  STL [R1+0x1fc], RZ ;  /* 0x0001fcff01007387 */ /* 0x0003e20000100800 */
[----:B------:R-:W-:Y:S05]  /*1fe0*/  @!P1 BRA `(.L_x_47) ;  /* 0x0000001c00b09947 */ /* 0x000fea0003800000 */
[----:B------:R1:W-:Y:S01]  /*1ff0*/  STL [R1], RZ ;  /* 0x000000ff01007387 */ /* 0x0003e20000100800 */
[----:B------:R-:W-:Y:S02]  /*2000*/  CS2R R24, SRZ ;  /* 0x0000000000187805 */ /* 0x000fe4000001ff00 */
        /* <DEDUP_REMOVED lines=83> */
[----:B------:R-:W-:Y:S01]  /*2540*/  CS2R R150, SRZ ;  /* 0x0000000000967805 */ /* 0x000fe2000001ff00 */
[----:B------:R-:W-:Y:S01]  /*2550*/  UMOV UR53, URZ ;  /* 0x0000003f00357c82 */ /* 0x000fe20008000000 */
[----:B------:R-:W-:Y:S01]  /*2560*/  UMOV UR52, URZ ;  /* 0x0000003f00347c82 */ /* 0x000fe20008000000 */
        /* <DEDUP_REMOVED lines=105> */
[----:B------:R1:W-:Y:S02]  /*2c00*/  STL [R1+0x1fc], RZ ;  /* 0x0001fcff01007387 */ /* 0x0003e40000100800 */
.L_x_49:
[----:B--2---:R-:W-:Y:S01]  /*2c10*/  BAR.SYNC.DEFER_BLOCKING 0x0 ;  /* 0x0000000000007b1d */ /* 0x004fe20000010000 */
[----:B------:R-:W-:Y:S01]  /*2c20*/  ULEA UR22, UR53, UR56, 0x3 ;  /* 0x0000003835167291 */ /* 0x000fe2000f8e183f */
[----:B---3--:R-:W-:Y:S01]  /*2c30*/  @!P2 IMAD.MOV.U32 R0, RZ, RZ, 0x18000 ;  /* 0x00018000ff00a424 */ /* 0x008fe200078e00ff */
[----:B------:R-:W-:Y:S01]  /*2c40*/  ELECT P0, URZ, PT ;  /* 0x00000000003f782f */ /* 0x000fe20003800000 */
[----:B-1----:R-:W-:-:S03]  /*2c50*/  ULEA UR8, UR53, UR56, 0xf ;  /* 0x0000003835087291 */ /* 0x002fc6000f8e783f */
[----:B------:R-:W-:Y:S01]  /*2c60*/  ISETP.LT.U32.AND P0, PT, R2, 0x40, P0 ;  /* 0x000000400200780c */ /* 0x000fe20000701070 */
[----:B------:R-:W-:Y:S02]  /*2c70*/  ULOP3.LUT UR12, UR54, 0x1, URZ, 0xc0, !UPT ;  /* 0x00000001360c7892 */ /* 0x000fe4000f8ec03f */
[----:B------:R-:W-:Y:S02]  /*2c80*/  ULEA UR21, UR53, UR56, 0x10 ;  /* 0x0000003835157291 */ /* 0x000fe4000f8e803f */
[----:B------:R-:W-:Y:S02]  /*2c90*/  UIADD3 UR20, UR8, 0x20000, URZ ;  /* 0x0002000008147890 */ /* 0x000fe4000fffe03f */
[----:B------:R-:W-:Y:S02]  /*2ca0*/  ULEA UR14, UR12, UR52, 0x6 ;  /* 0x000000340c0e7291 */ /* 0x000fe4000f8e303f */
[----:B------:R-:W-:Y:S02]  /*2cb0*/  ULEA UR8, UR12, UR21, 0xf ;  /* 0x000000150c087291 */ /* 0x000fe4000f8e783f */
[----:B------:R-:W-:-:S02]  /*2cc0*/  ULEA UR12, UR12, UR20, 0xe ;  /* 0x000000140c0c7291 */ /* 0x000fc4000f8e703f */
[----:B------:R-:W-:Y:S01]  /*2cd0*/  VOTEU.ANY UP0, P0 ;  /* 0x00000000003f7886 */ /* 0x000fe20000000100 */
[----:B------:R-:W-:Y:S01]  /*2ce0*/  VOTEU.ANY UP2, P0 ;  /* 0x00000000003f7886 */ /* 0x000fe20000040100 */
[----:B------:R-:W-:Y:S01]  /*2cf0*/  ELECT P1, URZ, PT ;  /* 0x00000000003f782f */ /* 0x000fe20003820000 */
[----:B------:R1:W-:Y:S02]  /*2d00*/  @!P2 SYNCS.ARRIVE.TRANS64 RZ, [UR22+0x30000], R0 ;  /* 0x03000000ffffa9a7 */ /* 0x0003e40008000016 */
[----:B------:R-:W-:Y:S01]  /*2d10*/  @UP0 UIADD3 UR13, UR22, 0x30000, URZ ;  /* 0x00030000160d0890 */ /* 0x000fe2000fffe03f */
[----:B------:R-:W-:Y:S01]  /*2d20*/  BAR.SYNC.DEFER_BLOCKING 0x0 ;  /* 0x0000000000007b1d */ /* 0x000fe20000010000 */
[----:B------:R-:W-:-:S05]  /*2d30*/  ISETP.LT.U32.AND P1, PT, R2, 0x40, P1 ;  /* 0x000000400200780c */ /* 0x000fca0000f21070 */
[----:B------:R-:W-:Y:S01]  /*2d40*/  @UP0 UMOV UR16, UR4 ;  /* 0x0000000400100c82 */ /* 0x000fe20008000000 */
[----:B------:R-:W-:Y:S01]  /*2d50*/  @UP0 UMOV UR17, UR5 ;  /* 0x0000000500110c82 */ /* 0x000fe20008000000 */
[----:B------:R-:W-:Y:S01]  /*2d60*/  UMOV UR10, UR14 ;  /* 0x0000000e000a7c82 */ /* 0x000fe20008000000 */
[----:B-1----:R-:W-:-:S05]  /*2d70*/  IMAD.U32 R0, RZ, RZ, UR55 ;  /* 0x00000037ff007e24 */ /* 0x002fca000f8e00ff */
[----:B------:R-:W-:Y:S01]  /*2d80*/  VOTEU.ANY UP1, P1 ;  /* 0x00000000003f7886 */ /* 0x000fe20000820100 */
[----:B------:R-:W-:Y:S01]  /*2d90*/  VOTEU.ANY UP3, P1 ;  /* 0x00000000003f7886 */ /* 0x000fe20000860100 */
[----:B------:R-:W-:-:S03]  /*2da0*/  SHF.L.U32 R0, R0, 0x1f, RZ ;  /* 0x0000001f00007819 */ /* 0x000fc600000006ff */
[----:B------:R-:W-:Y:S01]  /*2db0*/  @UP1 UIADD3 UR9, UR22, 0x30000, URZ ;  /* 0x0003000016091890 */ /* 0x000fe2000fffe03f */
[----:B------:R-:W-:Y:S01]  /*2dc0*/  @UP1 UMOV UR18, UR6 ;  /* 0x0000000600121c82 */ /* 0x000fe20008000000 */
[----:B------:R-:W-:Y:S01]  /*2dd0*/  @UP1 UMOV UR19, UR7 ;  /* 0x0000000700131c82 */ /* 0x000fe20008000000 */
[----:B------:R1:W-:Y:S01]  /*2de0*/  @UP2 UTMALDG.2D [UR12], [UR16] ;  /* 0x0000000c100025b4 */ /* 0x0003e20008008000 */
[----:B------:R2:W-:Y:S06]  /*2df0*/  MEMBAR.ALL.CTA ;  /* 0x0000000000007992 */ /* 0x0005ec0000008000 */
[----:B--2---:R-:W2:Y:S02]  /*2e00*/  FENCE.VIEW.ASYNC.S ;  /* 0x00000000000073c6 */ /* 0x004ea40000000000 */
[----:B--2---:R-:W-:Y:S06]  /*2e10*/  BAR.SYNC.DEFER_BLOCKING 0x0 ;  /* 0x0000000000007b1d */ /* 0x004fec0000010000 */
[----:B------:R1:W-:Y:S02]  /*2e20*/  @UP3 UTMALDG.2D [UR8], [UR18] ;  /* 0x00000008120035b4 */ /* 0x0003e40008008000 */
[----:B------:R-:W-:Y:S06]  /*2e30*/  BAR.SYNC.DEFER_BLOCKING 0x0 ;  /* 0x0000000000007b1d */ /* 0x000fec0000010000 */
[----:B------:R-:W2:Y:S02]  /*2e40*/  SYNCS.PHASECHK.TRANS64.TRYWAIT P0, [UR22+0x30000], R0 ;  /* 0x03000000ff0075a7 */ /* 0x000ea40008000156 */
[----:B-12---:R-:W-:Y:S05]  /*2e50*/  @!P0 BRA `(.L_x_48) ;  /* 0x0000002400348947 */ /* 0x006fea0003800000 */
.L_x_50:
[----:B------:R-:W-:Y:S01]  /*2e60*/  STL.64 [R1+0x268], R150 ;  /* 0x0002689601007387 */ /* 0x000fe20000100a00 */
[----:B------:R-:W-:Y:S01]  /*2e70*/  USHF.R.U32.HI UR46, URZ, 0x4, UR21 ;  /* 0x000000043f2e7899 */ /* 0x000fe20008011615 */
[----:B------:R-:W1:Y:S02]  /*2e80*/  LDC R0, c[0x0][0x230] ;  /* 0x00008c00ff007b82 */ /* 0x000e640000000800 */
[----:B------:R-:W-:Y:S04]  /*2e90*/  STL.64 [R1+0x260], R148 ;  /* 0x0002609401007387 */ /* 0x000fe80000100a00 */
        /* <DEDUP_REMOVED lines=11> */
[----:B------:R2:W-:Y:S04]  /*2f50*/  STL.64 [R1+0x200], R124 ;  /* 0x0002007c01007387 */ /* 0x0005e80000100a00 */
[----:B--2---:R-:W2:Y:S04]  /*2f60*/  LDL.LU.64 R124, [R1] ;  /* 0x00000000017c7983 */ /* 0x004ea80000300a00 */
[----:B------:R-:W2:Y:S04]  /*2f70*/  LDL.LU.64 R126, [R1+0x8] ;  /* 0x00000800017e7983 */ /* 0x000ea80000300a00 */
        /* <DEDUP_REMOVED lines=61> */
[----:B------:R-:W2:Y:S01]  /*3350*/  LDL.LU.64 R250, [R1+0x1f8] ;  /* 0x0001f80001fa7983 */ /* 0x000ea20000300a00 */
[----:B------:R-:W-:-:S02]  /*3360*/  USHF.R.U32.HI UR44, URZ, 0x4, UR20 ;  /* 0x000000043f2c7899 */ /* 0x000fc40008011614 */
[----:B------:R-:W-:Y:S02]  /*3370*/  USGXT.U32 UR46, UR46, 0xe ;  /* 0x0000000e2e2e789a */ /* 0x000fe40008000000 */
[----:B------:R-:W-:Y:S01]  /*3380*/  USGXT.U32 UR44, UR44, 0xe ;  /* 0x0000000e2c2c789a */ /* 0x000fe20008000000 */
[----:B------:R-:W-:Y:S01]  /*3390*/  UMOV UR47, 0x40000040 ;  /* 0x40000040002f7882 */ /* 0x000fe20000000000 */
[----:B------:R-:W-:Y:S01]  /*33a0*/  UMOV UR45, 0x40000040 ;  /* 0x40000040002d7882 */ /* 0x000fe20000000000 */
[----:B------:R-:W-:Y:S02]  /*33b0*/  UIADD3 UR42, UP1, UR46, 0x2, URZ ;  /* 0x000000022e2a7890 */ /* 0x000fe4000ff3e03f */
[----:B------:R-:W-:Y:S01]  /*33c0*/  UIADD3 UR40, UP0, UR44, 0x2, URZ ;  /* 0x000000022c287890 */ /* 0x000fe2000ff1e03f */
[----:B------:R-:W-:Y:S01]  /*33d0*/  UMOV UR8, URZ ;  /* 0x0000003f00087c82 */ /* 0x000fe20008000000 */
[----:B------:R-:W-:Y:S02]  /*33e0*/  UMOV UR9, URZ ;  /* 0x0000003f00097c82 */ /* 0x000fe40008000000 */
[----:B------:R-:W-:-:S02]  /*33f0*/  UIADD3.X UR41, UR8, 0x40000040, URZ, UP0, !UPT ;  /* 0x4000004008297890 */ /* 0x000fc400087fe43f */
[----:B------:R-:W-:Y:S02]  /*3400*/  UIADD3.X UR43, UR9, 0x40000040, URZ, UP1, !UPT ;  /* 0x40000040092b7890 */ /* 0x000fe40008ffe43f */
[----:B------:R-:W-:Y:S02]  /*3410*/  UIADD3.64 UR36, UR40, 0x2, URZ ;  /* 0x0000000228247897 */ /* 0x000fe4000fffe03f */
[----:B------:R-:W-:Y:S02]  /*3420*/  UIADD3.64 UR38, UR42, 0x2, URZ ;  /* 0x000000022a267897 */ /* 0x000fe4000fffe03f */
[----:B------:R-:W-:Y:S02]  /*3430*/  UIADD3.64 UR34, UR42, 0x4, URZ ;  /* 0x000000042a227897 */ /* 0x000fe4000fffe03f */
[----:B------:R-:W-:Y:S02]  /*3440*/  UIADD3.64 UR32, UR40, 0x4, URZ ;  /* 0x0000000428207897 */ /* 0x000fe4000fffe03f */
[----:B------:R-:W-:-:S02]  /*3450*/  UIADD3.64 UR30, UR42, 0x7fe, URZ ;  /* 0x000007fe2a1e7897 */ /* 0x000fc4000fffe03f */
[----:B------:R-:W-:Y:S02]  /*3460*/  UIADD3.64 UR28, UR40, 0x3fe, URZ ;  /* 0x000003fe281c7897 */ /* 0x000fe4000fffe03f */
[----:B------:R-:W-:Y:S02]  /*3470*/  UIADD3.64 UR26, UR42, 0x800, URZ ;  /* 0x000008002a1a7897 */ /* 0x000fe4000fffe03f */
[----:B------:R-:W-:Y:S02]  /*3480*/  UIADD3.64 UR24, UR40, 0x400, URZ ;  /* 0x0000040028187897 */ /* 0x000fe4000fffe03f */
[----:B------:R-:W-:Y:S02]  /*3490*/  UIADD3.64 UR22, UR42, 0x802, URZ ;  /* 0x000008022a167897 */ /* 0x000fe4000fffe03f */
[----:B------:R-:W-:Y:S02]  /*34a0*/  UIADD3.64 UR20, UR40, 0x402, URZ ;  /* 0x0000040228147897 */ /* 0x000fe4000fffe03f */
[----:B------:R-:W-:-:S02]  /*34b0*/  UIADD3.64 UR18, UR42, 0x804, URZ ;  /* 0x000008042a127897 */ /* 0x000fc4000fffe03f */
[----:B------:R-:W-:Y:S01]  /*34c0*/  UIADD3.64 UR16, UR40, 0x404, URZ ;  /* 0x0000040428107897 */ /* 0x000fe2000fffe03f */
[----:B--2---:R-:W-:-:S06]  /*34d0*/  WARPGROUP.ARRIVE ;  /* 0x00000000000079c5 */ /* 0x004fcc0000000000 */
[----:B------:R-:W-:Y:S03]  /*34e0*/  HGMMA.64x256x16.F32.BF16 R124, gdesc[UR44], R124, gsb0 ;  /* 0x03e000002c7c79f0 */ /* 0x000fe6000800187c */
[----:B------:R-:W-:Y:S02]  /*34f0*/  WARPGROUP.DEPBAR.LE gsb0, 0x0 ;  /* 0x00008000000079c5 */ /* 0x000fe40000010000 */
[----:B------:R-:W-:-:S15]  /*3500*/  WARPGROUP.ARRIVE ;  /* 0x00000000000079c5 */ /* 0x000fde0000000000 */
[----:B------:R-:W-:-:S08]  /*3510*/  NOP ;  /* 0x0000000000007918 */ /* 0x000fd00000000000 */
        /* <DEDUP_REMOVED lines=26> */
[----:B------:R-:W-:Y:S04]  /*36c0*/  STL.64 [R1], R124 ;  /* 0x0000007c01007387 */ /* 0x000fe80000100a00 */
        /* <DEDUP_REMOVED lines=63> */
[----:B--2---:R-:W2:Y:S04]  /*3ac0*/  LDL.LU.64 R150, [R1+0x268] ;  /* 0x0002680001967983 */ /* 0x004ea80000300a00 */
        /* <DEDUP_REMOVED lines=13> */
[----:B------:R-:W-:-:S02]  /*3ba0*/  UIADD3.64 UR44, UR40, 0x1fe, URZ ;  /* 0x000001fe282c7897 */ /* 0x000fc4000fffe03f */
[----:B------:R-:W-:Y:S02]  /*3bb0*/  UIADD3.64 UR36, UR40, 0x202, URZ ;  /* 0x0000020228247897 */ /* 0x000fe4000fffe03f */
[----:B------:R-:W-:Y:S02]  /*3bc0*/  UIADD3.64 UR32, UR40, 0x204, URZ ;  /* 0x0000020428207897 */ /* 0x000fe4000fffe03f */
[----:B------:R-:W-:Y:S02]  /*3bd0*/  UIADD3.64 UR28, UR40, 0x5fe, URZ ;  /* 0x000005fe281c7897 */ /* 0x000fe4000fffe03f */
[----:B------:R-:W-:Y:S02]  /*3be0*/  UIADD3.64 UR24, UR40, 0x600, URZ ;  /* 0x0000060028187897 */ /* 0x000fe4000fffe03f */
[----:B------:R-:W-:Y:S02]  /*3bf0*/  UIADD3.64 UR20, UR40, 0x602, URZ ;  /* 0x0000060228147897 */ /* 0x000fe4000fffe03f */
[----:B------:R-:W-:-:S02]  /*3c00*/  UIADD3.64 UR16, UR40, 0x604, URZ ;  /* 0x0000060428107897 */ /* 0x000fc4000fffe03f */
[----:B------:R-:W-:Y:S02]  /*3c10*/  UIADD3 UR52, UR52, 0x80, URZ ;  /* 0x0000008034347890 */ /* 0x000fe4000fffe03f */
[----:B------:R-:W-:-:S04]  /*3c20*/  UIADD3 UR53, UR53, 0x1, URZ ;  /* 0x0000000135357890 */ /* 0x000fc8000fffe03f */
[----:B-1----:R-:W-:Y:S01]  /*3c30*/  ISETP.LE.AND P0, PT, R0, UR52, PT ;  /* 0x0000003400007c0c */ /* 0x002fe2000bf03270 */
[----:B------:R-:W-:-:S04]  /*3c40*/  UISETP.NE.U32.AND UP0, UPT, UR53, 0x2, UPT ;  /* 0x000000023500788c */ /* 0x000fc8000bf05070 */
[----:B------:R-:W-:Y:S02]  /*3c50*/  USEL UR8, URZ, 0x1, UP0 ;  /* 0x000000013f087887 */ /* 0x000fe40008000000 */
[----:B------:R-:W-:Y:S02]  /*3c60*/  USEL UR53, UR53, URZ, UP0 ;  /* 0x0000003f35357287 */ /* 0x000fe40008000000 */
[----:B------:R-:W-:Y:S01]  /*3c70*/  ULOP3.LUT UR55, UR55, UR8, URZ, 0x3c, !UPT ;  /* 0x0000000837377292 */ /* 0x000fe2000f8e3c3f */
[----:B--2---:R-:W-:-:S06]  /*3c80*/  WARPGROUP.ARRIVE ;  /* 0x00000000000079c5 */ /* 0x004fcc0000000000 */
[----:B------:R-:W-:Y:S01]  /*3c90*/  HGMMA.64x256x16.F32.BF16 R24, gdesc[UR44], R24, gsb0 ;  /* 0x03e000002c1879f0 */ /* 0x000fe20008001818 */
[----:B------:R-:W-:Y:S01]  /*3ca0*/  UIADD3.64 UR44, UR40, 0x200, URZ ;  /* 0x00000200282c7897 */ /* 0x000fe2000fffe03f */
[----:B------:R-:W-:Y:S01]  /*3cb0*/  UMOV UR46, UR42 ;  /* 0x0000002a002e7c82 */ /* 0x000fe20008000000 */
[----:B------:R-:W-:Y:S01]  /*3cc0*/  UMOV UR47, UR43 ;  /* 0x0000002b002f7c82 */ /* 0x000fe20008000000 */
[----:B------:R-:W-:Y:S02]  /*3cd0*/  WARPGROUP.DEPBAR.LE gsb0, 0x0 ;  /* 0x00008000000079c5 */ /* 0x000fe40000010000 */
[----:B------:R-:W-:-:S15]  /*3ce0*/  WARPGROUP.ARRIVE ;  /* 0x00000000000079c5 */ /* 0x000fde0000000000 */
[----:B------:R-:W-:-:S07]  /*3cf0*/  NOP ;  /* 0x0000000000007918 */ /* 0x000fce0000000000 */
        /* <DEDUP_REMOVED lines=26> */
[----:B---3--:R-:W-:Y:S05]  /*3ea0*/  @!P0 BRA `(.L_x_49) ;  /* 0xffffffec00588947 */ /* 0x008fea000383ffff */
.L_x_47:
[----:B------:R5:W-:Y:S04]  /*3eb0*/  STL [R1+0x20c], R148 ;  /* 0x00020c9401007387 */ /* 0x000be80000100800 */
[----:B------:R-:W3:Y:S01]  /*3ec0*/  LDL.LU R8, [R1] ;  /* 0x0000000001087983 */ /* 0x000ee20000300800 */
[----:B--2---:R-:W-:Y:S06]  /*3ed0*/  BAR.SYNC.DEFER_BLOCKING 0x0 ;  /* 0x0000000000007b1d */ /* 0x004fec0000010000 */
[----:B-----5:R-:W2:Y:S04]  /*3ee0*/  LDL.LU R148, [R1+0x4] ;  /* 0x0000040001947983 */ /* 0x020ea80000300800 */
[----:B------:R5:W-:Y:S04]  /*3ef0*/  STL [R1+0x208], R149 ;  /* 0x0002089501007387 */ /* 0x000be80000100800 */
[----:B-----5:R-:W5:Y:S01]  /*3f00*/  LDL.LU R149, [R1+0xc] ;  /* 0x00000c0001957983 */ /* 0x020f620000300800 */
[----:B------:R-:W4:Y:S03]  /*3f10*/  @!P2 SYNCS.CCTL.IV [UR56+0x30000] ;  /* 0x03000000ff00a9b1 */ /* 0x000f260008000038 */
[----:B------:R-:W5:Y:S04]  /*3f20*/  LDL.LU R9, [R1+0x8] ;  /* 0x0000080001097983 */ /* 0x000f680000300800 */
[----:B------:R1:W-:Y:S01]  /*3f30*/  STL [R1+0x204], R150 ;  /* 0x0002049601007387 */ /* 0x0003e20000100800 */
[----:B----4-:R-:W-:Y:S06]  /*3f40*/  BAR.SYNC.DEFER_BLOCKING 0x0 ;  /* 0x0000000000007b1d */ /* 0x010fec0000010000 */
[----:B-1----:R-:W4:Y:S04]  /*3f50*/  LDL.LU R150, [R1+0x14] ;  /* 0x0000140001967983 */ /* 0x002f280000300800 */
[----:B------:R-:W4:Y:S04]  /*3f60*/  LDL.LU R10, [R1+0x10] ;  /* 0x00001000010a7983 */ /* 0x000f280000300800 */
[----:B------:R1:W-:Y:S01]  /*3f70*/  STL [R1+0x200], R151 ;  /* 0x0002009701007387 */ /* 0x0003e20000100800 */
[----:B------:R-:W-:-:S02]  /*3f80*/  F2FP.BF16.F32.PACK_AB R24, R25, R24 ;  /* 0x000000181918723e */ /* 0x000fc400000010ff */
[----:B------:R-:W-:Y:S02]  /*3f90*/  F2FP.BF16.F32.PACK_AB R56, R57, R56 ;  /* 0x000000383938723e */ /* 0x000fe400000010ff */
[----:B------:R-:W-:Y:S02]  /*3fa0*/  F2FP.BF16.F32.PACK_AB R88, R89, R88 ;  /* 0x000000585958723e */ /* 0x000fe400000010ff */
[----:B------:R-:W-:Y:S01]  /*3fb0*/  F2FP.BF16.F32.PACK_AB R120, R121, R120 ;  /* 0x000000787978723e */ /* 0x000fe200000010ff */
[----:B------:R-:W4:Y:S01]  /*3fc0*/  @!P2 SYNCS.CCTL.IV [UR56+0x30008] ;  /* 0x03000800ff00a9b1 */ /* 0x000f220008000038 */
[----:B-1----:R-:W4:Y:S04]  /*3fd0*/  LDL.LU R151, [R1+0x1c] ;  /* 0x00001c0001977983 */ /* 0x002f280000300800 */
[----:B------:R-:W4:Y:S04]  /*3fe0*/  LDL.LU R11, [R1+0x18] ;  /* 0x00001800010b7983 */ /* 0x000f280000300800 */
        /* <DEDUP_REMOVED lines=31> */
[----:B---3--:R-:W3:Y:S04]  /*41e0*/  LDL.LU R0, [R1+0x98] ;  /* 0x0000980001007983 */ /* 0x008ee80000300800 */
[----:B------:R-:W3:Y:S04]  /*41f0*/  LDL.LU R153, [R1+0xa4] ;  /* 0x0000a40001997983 */ /* 0x000ee80000300800 */
        /* <DEDUP_REMOVED lines=82> */
[----:B------:R-:W3:Y:S01]  /*4720*/  LDL.LU R193, [R1+0x1e8] ;  /* 0x0001e80001c17983 */ /* 0x000ee20000300800 */
[----:B--2---:R-:W-:-:S03]  /*4730*/  F2FP.BF16.F32.PACK_AB R8, R148, R8 ;  /* 0x000000089408723e */ /* 0x004fc600000010ff */
[----:B------:R-:W2:Y:S01]  /*4740*/  LDL.LU R198, [R1+0x1f4] ;  /* 0x0001f40001c67983 */ /* 0x000ea20000300800 */
[----:B-----5:R-:W-:-:S03]  /*4750*/  F2FP.BF16.F32.PACK_AB R9, R149, R9 ;  /* 0x000000099509723e */ /* 0x020fc600000010ff */
[----:B------:R-:W2:Y:S01]  /*4760*/  LDL.LU R194, [R1+0x1f0] ;  /* 0x0001f00001c27983 */ /* 0x000ea20000300800 */
[----:B----4-:R-:W-:-:S03]  /*4770*/  F2FP.BF16.F32.PACK_AB R10, R150, R10 ;  /* 0x0000000a960a723e */ /* 0x010fc600000010ff */
[----:B------:R-:W4:Y:S01]  /*4780*/  LDL.LU R196, [R1+0x1fc] ;  /* 0x0001fc0001c47983 */ /* 0x000f220000300800 */
[----:B------:R-:W-:-:S03]  /*4790*/  F2FP.BF16.F32.PACK_AB R11, R151, R11 ;  /* 0x0000000b970b723e */ /* 0x000fc600000010ff */
[----:B------:R-:W4:Y:S04]  /*47a0*/  LDL.LU R195, [R1+0x1f8] ;  /* 0x0001f80001c37983 */ /* 0x000f280000300800 */
[----:B------:R-:W5:Y:S04]  /*47b0*/  LDL.LU R148, [R1+0x20c] ;  /* 0x00020c0001947983 */ /* 0x000f680000300800 */
[----:B------:R-:W5:Y:S04]  /*47c0*/  LDL.LU R149, [R1+0x208] ;  /* 0x0002080001957983 */ /* 0x000f680000300800 */
[----:B------:R-:W5:Y:S04]  /*47d0*/  LDL.LU R150, [R1+0x204] ;  /* 0x0002040001967983 */ /* 0x000f680000300800 */
[----:B------:R-:W5:Y:S01]  /*47e0*/  LDL.LU R151, [R1+0x200] ;  /* 0x0002000001977983 */ /* 0x000f620000300800 */
[----:B------:R-:W-:Y:S01]  /*47f0*/  F2FP.BF16.F32.PACK_AB R4, R3, R4 ;  /* 0x000000040304723e */ /* 0x000fe200000010ff */
[----:B------:R-:W-:Y:S01]  /*4800*/  ULOP3.LUT UR54, UR54, 0x3, URZ, 0xc0, !UPT ;  /* 0x0000000336367892 */ /* 0x000fe2000f8ec03f */
[----:B---3--:R-:W-:Y:S01]  /*4810*/  F2FP.BF16.F32.PACK_AB R23, R23, R0 ;  /* 0x000000001717723e */ /* 0x008fe200000010ff */
[----:B------:R-:W1:Y:S01]  /*4820*/  S2R R3, SR_TID.X ;  /* 0x0000000000037919 */ /* 0x000e620000002100 */
[----:B------:R-:W-:Y:S01]  /*4830*/  F2FP.BF16.F32.PACK_AB R152, R153, R152 ;  /* 0x000000989998723e */ /* 0x000fe200000010ff */
[----:B------:R-:W-:Y:S01]  /*4840*/  ULEA UR9, UR54, UR11, 0x6 ;  /* 0x0000000b36097291 */ /* 0x000fe2000f8e303f */
[----:B------:R-:W-:Y:S01]  /*4850*/  F2FP.BF16.F32.PACK_AB R5, R2, R5 ;  /* 0x000000050205723e */ /* 0x000fe200000010ff */
[----:B------:R-:W-:Y:S01]  /*4860*/  ULEA UR8, UR54, UR56, 0xe ;  /* 0x0000003836087291 */ /* 0x000fe2000f8e703f */
[----:B------:R-:W-:Y:S01]  /*4870*/  F2FP.BF16.F32.PACK_AB R20, R242, R20 ;  /* 0x00000014f214723e */ /* 0x000fe200000010ff */
[----:B------:R-:W-:Y:S01]  /*4880*/  UMOV UR10, UR15 ;  /* 0x0000000f000a7c82 */ /* 0x000fe20008000000 */
[----:B------:R-:W-:-:S02]  /*4890*/  F2FP.BF16.F32.PACK_AB R21, R241, R21 ;  /* 0x00000015f115723e */ /* 0x000fc400000010ff */
[----:B------:R-:W-:Y:S02]  /*48a0*/  ELECT P0, URZ, PT ;  /* 0x00000000003f782f */ /* 0x000fe40003800000 */
[----:B------:R-:W-:Y:S02]  /*48b0*/  F2FP.BF16.F32.PACK_AB R22, R240, R22 ;  /* 0x00000016f016723e */ /* 0x000fe400000010ff */
[----:B------:R-:W-:Y:S02]  /*48c0*/  F2FP.BF16.F32.PACK_AB R25, R27, R26 ;  /* 0x0000001a1b19723e */ /* 0x000fe400000010ff */
[----:B------:R-:W-:Y:S02]  /*48d0*/  F2FP.BF16.F32.PACK_AB R26, R29, R28 ;  /* 0x0000001c1d1a723e */ /* 0x000fe400000010ff */
[----:B------:R-:W-:Y:S02]  /*48e0*/  F2FP.BF16.F32.PACK_AB R27, R31, R30 ;  /* 0x0000001e1f1b723e */ /* 0x000fe400000010ff */
[----:B------:R-:W-:-:S02]  /*48f0*/  F2FP.BF16.F32.PACK_AB R57, R59, R58 ;  /* 0x0000003a3b39723e */ /* 0x000fc400000010ff */
[----:B------:R-:W-:Y:S02]  /*4900*/  F2FP.BF16.F32.PACK_AB R58, R61, R60 ;  /* 0x0000003c3d3a723e */ /* 0x000fe400000010ff */
[----:B------:R-:W-:Y:S02]  /*4910*/  F2FP.BF16.F32.PACK_AB R59, R63, R62 ;  /* 0x0000003e3f3b723e */ /* 0x000fe400000010ff */
[----:B------:R-:W-:Y:S02]  /*4920*/  F2FP.BF16.F32.PACK_AB R89, R91, R90 ;  /* 0x0000005a5b59723e */ /* 0x000fe400000010ff */
[----:B------:R-:W-:Y:S02]  /*4930*/  F2FP.BF16.F32.PACK_AB R90, R93, R92 ;  /* 0x0000005c5d5a723e */ /* 0x000fe400000010ff */
[----:B------:R-:W-:Y:S02]  /*4940*/  F2FP.BF16.F32.PACK_AB R91, R95, R94 ;  /* 0x0000005e5f5b723e */ /* 0x000fe400000010ff */
[----:B------:R-:W-:-:S02]  /*4950*/  F2FP.BF16.F32.PACK_AB R121, R123, R122 ;  /* 0x0000007a7b79723e */ /* 0x000fc400000010ff */
[----:B------:R-:W-:Y:S01]  /*4960*/  F2FP.BF16.F32.PACK_AB R122, R125, R124 ;  /* 0x0000007c7d7a723e */ /* 0x000fe200000010ff */
[----:B-1----:R-:W-:Y:S01]  /*4970*/  IMAD.SHL.U32 R0, R3, 0x80, RZ ;  /* 0x0000008003007824 */ /* 0x002fe200078e00ff */
[----:B------:R-:W-:Y:S01]  /*4980*/  F2FP.BF16.F32.PACK_AB R164, R227, R164 ;  /* 0x000000a4e3a4723e */ /* 0x000fe200000010ff */
[----:B------:R-:W-:Y:S01]  /*4990*/  IMAD.SHL.U32 R153, R3, 0x10, RZ ;  /* 0x0000001003997824 */ /* 0x000fe200078e00ff */
[----:B------:R-:W-:Y:S02]  /*49a0*/  F2FP.BF16.F32.PACK_AB R123, R127, R126 ;  /* 0x0000007e7f7b723e */ /* 0x000fe400000010ff */
[----:B------:R-:W-:Y:S02]  /*49b0*/  LOP3.LUT R0, R0, 0x780, RZ, 0xc0, !PT ;  /* 0x0000078000007812 */ /* 0x000fe400078ec0ff */
[----:B------:R-:W-:Y:S02]  /*49c0*/  F2FP.BF16.F32.PACK_AB R6, R252, R6 ;  /* 0x00000006fc06723e */ /* 0x000fe400000010ff */
[----:B------:R-:W-:-:S02]  /*49d0*/  LOP3.LUT R0, R0, 0x70, R153, 0xf8, !PT ;  /* 0x0000007000007812 */ /* 0x000fc400078ef899 */
[----:B------:R-:W-:Y:S02]  /*49e0*/  F2FP.BF16.F32.PACK_AB R165, R226, R165 ;  /* 0x000000a5e2a5723e */ /* 0x000fe400000010ff */
        /* <DEDUP_REMOVED lines=93> */
[----:B------:R-:W-:Y:S01]  /*4fc0*/  LOP3.LUT R197, R0, 0x10, R3, 0x78, !PT ;  /* 0x0000001000c57812 */ /* 0x000fe200078e7803 */
[----:B------:R-:W-:-:S05]  /*4fd0*/  IMAD.SHL.U32 R0, R3, 0x40, RZ ;  /* 0x0000004003007824 */ /* 0x000fca00078e00ff */
[----:B------:R-:W-:Y:S02]  /*4fe0*/  LOP3.LUT R0, R197, 0x1800, R0, 0xf8, !PT ;  /* 0x00001800c5007812 */ /* 0x000fe400078ef800 */
[----:B------:R-:W-:Y:S02]  /*4ff0*/  F2FP.BF16.F32.PACK_AB R193, R199, R193 ;  /* 0x000000c1c7c1723e */ /* 0x000fe400000010ff */
[C---:B------:R-:W-:Y:S01]  /*5000*/  LOP3.LUT R3, R0.reuse, 0x20, RZ, 0x3c, !PT ;  /* 0x0000002000037812 */ /* 0x040fe200078e3cff */
[----:B------:R-:W-:Y:S01]  /*5010*/  VIADD R2, R0, UR56 ;  /* 0x0000003800027c36 */ /* 0x000fe20008000000 */
[----:B--2---:R-:W-:-:S03]  /*5020*/  F2FP.BF16.F32.PACK_AB R194, R198, R194 ;  /* 0x000000c2c6c2723e */ /* 0x004fc600000010ff */
[----:B------:R-:W-:Y:S01]  /*5030*/  VIADD R3, R3, UR56 ;  /* 0x0000003803037c36 */ /* 0x000fe20008000000 */
[----:B------:R1:W-:Y:S04]  /*5040*/  STSM.16.M88.4 [R2], R8 ;  /* 0x0000000802007844 */ /* 0x0003e80000000200 */
[----:B------:R-:W-:Y:S01]  /*5050*/  STSM.16.M88.4 [R2+0x4000], R20 ;  /* 0x0040001402007844 */ /* 0x000fe20000000200 */
[----:B----4-:R-:W-:-:S03]  /*5060*/  F2FP.BF16.F32.PACK_AB R195, R196, R195 ;  /* 0x000000c3c4c3723e */ /* 0x010fc600000010ff */
[----:B------:R-:W-:Y:S04]  /*5070*/  STSM.16.M88.4 [R2+0x8000], R164 ;  /* 0x008000a402007844 */ /* 0x000fe80000000200 */
[----:B------:R-:W-:Y:S01]  /*5080*/  STSM.16.M88.4 [R2+0xc000], R180 ;  /* 0x00c000b402007844 */ /* 0x000fe20000000200 */
[----:B-----5:R-:W-:-:S03]  /*5090*/  F2FP.BF16.F32.PACK_AB R146, R149, R148 ;  /* 0x000000949592723e */ /* 0x020fc600000010ff */
[----:B------:R-:W-:Y:S01]  /*50a0*/  STSM.16.M88.4 [R2+0x2000], R24 ;  /* 0x0020001802007844 */ /* 0x000fe20000000200 */
[C---:B-1----:R-:W-:Y:S02]  /*50b0*/  LOP3.LUT R8, R0.reuse, 0x40, RZ, 0x3c, !PT ;  /* 0x0000004000087812 */ /* 0x042fe400078e3cff */
[----:B------:R-:W-:Y:S01]  /*50c0*/  LOP3.LUT R0, R0, 0x60, RZ, 0x3c, !PT ;  /* 0x0000006000007812 */ /* 0x000fe200078e3cff */
[----:B------:R-:W-:Y:S02]  /*50d0*/  STSM.16.M88.4 [R2+0x6000], R56 ;  /* 0x0060003802007844 */ /* 0x000fe40000000200 */
[----:B------:R-:W-:Y:S01]  /*50e0*/  VIADD R8, R8, UR56 ;  /* 0x0000003808087c36 */ /* 0x000fe20008000000 */
[----:B------:R-:W-:Y:S01]  /*50f0*/  F2FP.BF16.F32.PACK_AB R147, R151, R150 ;  /* 0x000000969793723e */ /* 0x000fe200000010ff */
[----:B------:R-:W-:Y:S01]  /*5100*/  STSM.16.M88.4 [R2+0xa000], R88 ;  /* 0x00a0005802007844 */ /* 0x000fe20000000200 */
[----:B------:R-:W-:-:S03]  /*5110*/  VIADD R0, R0, UR56 ;  /* 0x0000003800007c36 */ /* 0x000fc60008000000 */
[----:B------:R-:W-:Y:S04]  /*5120*/  STSM.16.M88.4 [R2+0xe000], R120 ;  /* 0x00e0007802007844 */ /* 0x000fe80000000200 */
[----:B------:R-:W-:Y:S04]  /*5130*/  STSM.16.M88.4 [R3], R4 ;  /* 0x0000000403007844 */ /* 0x000fe80000000200 */
[----:B------:R-:W-:Y:S04]  /*5140*/  STSM.16.M88.4 [R3+0x4000], R152 ;  /* 0x0040009803007844 */ /* 0x000fe80000000200 */
[----:B------:R-:W-:Y:S04]  /*5150*/  STSM.16.M88.4 [R3+0x8000], R168 ;  /* 0x008000a803007844 */ /* 0x000fe80000000200 */
[----:B------:R-:W-:Y:S04]  /*5160*/  STSM.16.M88.4 [R3+0xc000], R184 ;  /* 0x00c000b803007844 */ /* 0x000fe80000000200 */
[----:B------:R-:W-:Y:S04]  /*5170*/  STSM.16.M88.4 [R3+0x2000], R32 ;  /* 0x0020002003007844 */ /* 0x000fe80000000200 */
[----:B------:R-:W-:Y:S04]  /*5180*/  STSM.16.M88.4 [R3+0x6000], R64 ;  /* 0x0060004003007844 */ /* 0x000fe80000000200 */
[----:B------:R-:W-:Y:S04]  /*5190*/  STSM.16.M88.4 [R3+0xa000], R96 ;  /* 0x00a0006003007844 */ /* 0x000fe80000000200 */
        /* <DEDUP_REMOVED lines=16> */
[----:B------:R-:W-:Y:S01]  /*52a0*/  STSM.16.M88.4 [R0+0xe000], R144 ;  /* 0x00e0009000007844 */ /* 0x000fe20000000200 */
[----:B------:R1:W-:Y:S06]  /*52b0*/  MEMBAR.ALL.CTA ;  /* 0x0000000000007992 */ /* 0x0003ec0000008000 */
[----:B-1----:R-:W1:Y:S02]  /*52c0*/  FENCE.VIEW.ASYNC.S ;  /* 0x00000000000073c6 */ /* 0x002e640000000000 */
[----:B-1----:R-:W-:Y:S06]  /*52d0*/  BAR.SYNC.DEFER_BLOCKING 0x0 ;  /* 0x0000000000007b1d */ /* 0x002fec0000010000 */
[----:B------:R1:W-:Y:S01]  /*52e0*/  UTMASTG.2D [UR8], [UR48] ;  /* 0x00000008300073b5 */ /* 0x0003e20008008000 */
[----:B------:R0:W-:Y:S01]  /*52f0*/  UTMACMDFLUSH ;  /* 0x00000000000079b7 */ /* 0x0001e20000000000 */
[----:B------:R-:W-:-:S04]  /*5300*/  DEPBAR.LE SB0, 0x0 ;  /* 0x000080000000791a */ /* 0x000fc80000000000 */
[----:B------:R-:W-:Y:S06]  /*5310*/  BAR.SYNC.DEFER_BLOCKING 0x0 ;  /* 0x0000000000007b1d */ /* 0x000fec0000010000 */
[----:B-1----:R-:W-:Y:S05]  /*5320*/  EXIT ;  /* 0x000000000000794d */ /* 0x002fea0003800000 */
.L_x_48:
[----:B------:R-:W1:Y:S02]  /*5330*/  SYNCS.PHASECHK.TRANS64.TRYWAIT P0, [UR22+0x30000], R0 ;  /* 0x03000000ff0075a7 */ /* 0x000e640008000156 */
[----:B-1----:R-:W-:Y:S05]  /*5340*/  @!P0 BRA `(.L_x_48) ;  /* 0xfffffffc00f88947 */ /* 0x002fea000383ffff */
[----:B------:R-:W-:Y:S05]  /*5350*/  BRA `(.L_x_50) ;  /* 0xffffffd800c07947 */ /* 0x000fea000383ffff */
.L_x_51:
[----:B------:R-:W-:-:S00]  /*5360*/  BRA `(.L_x_51) ;  /* 0xfffffffc00fc7947 */ /* 0x000fc0000383ffff */
[----:B------:R-:W-:-:S00]  /*5370*/  NOP ;  /* 0x0000000000007918 */ /* 0x000fc00000000000 */
        /* <DEDUP_REMOVED lines=8> */
.L_x_52:


//--------------------- .nv.shared.gluon_wgmma    --------------------------
	.section	.nv.shared.gluon_wgmma,"aw",@nobits
	.sectionflags	@""
	.align	16
	.zero		1024


//--------------------- .nv.shared.reserved.0     --------------------------
	.section	.nv.shared.reserved.0,"aw",@nobits
	.weak		__nv_reservedSMEM_offset_0_alias
	.size		__nv_reservedSMEM_offset_0_alias, 0, 0
	.other		__nv_reservedSMEM_offset_0_alias,@"STO_CUDA_RESERVED_SHARED STV_DEFAULT"
__nv_reservedSMEM_offset_0_alias:
	.zero		0


//--------------------- .nv.constant0.gluon_wgmma --------------------------
	.section	.nv.constant0.gluon_wgmma,"a",@progbits
	.sectionflags	@""
	.align	4
.nv.constant0.gluon_wgmma:
	.zero		608


//--------------------- SYMBOLS --------------------------

	.type		.nv.reservedSmem.offset0,@object
	.size		.nv.reservedSmem.offset0,0x4
